def attn_fwd(
    Q,
    K,
    V,
    Out,
    Lse,
    sm_scale,
    stride_qz,
    stride_qh,
    stride_qm,
    stride_qk,
    stride_kz,
    stride_kh,
    stride_kn,
    stride_kk,
    stride_vz,
    stride_vh,
    stride_vn,
    stride_vk,
    stride_oz,
    stride_oh,
    stride_om,
    stride_ok,
    seqlen_q,
    seqlen_k,
    BLOCK_M: tl.constexpr,
    BLOCK_N: tl.constexpr,
    HEAD_DIM: tl.constexpr,
    CAUSAL: tl.constexpr,
):
    start_m = tl.program_id(0)
    off_hz = tl.program_id(1)
    q_off = off_hz * stride_qh
    k_off = off_hz * stride_kh
    v_off = off_hz * stride_vh
    offs_m = start_m * BLOCK_M + tl.arange(0, BLOCK_M)
    offs_d = tl.arange(0, HEAD_DIM)
    offs_n = tl.arange(0, BLOCK_N)
    q_ptrs = Q + q_off + offs_m[:, None] * stride_qm + offs_d[None, :] * stride_qk
    k_ptrs = K + k_off + offs_d[:, None] * stride_kk + offs_n[None, :] * stride_kn
    v_ptrs = V + v_off + offs_n[:, None] * stride_vn + offs_d[None, :] * stride_vk
    m_i = tl.full([BLOCK_M], float("-inf"), dtype=tl.float32)
    l_i = tl.zeros([BLOCK_M], dtype=tl.float32) + 1.0
    acc = tl.zeros([BLOCK_M, HEAD_DIM], dtype=tl.float32)
    q = tl.load(q_ptrs)
    acc, l_i, m_i = _attn_fwd_inner(
        acc,
        l_i,
        m_i,
        q,
        k_ptrs,
        v_ptrs,
        sm_scale,
        stride_kn,
        stride_vn,
        start_m,
        seqlen_k,
        BLOCK_M,
        BLOCK_N,
        HEAD_DIM,
        CAUSAL,
    )
    acc = acc / l_i[:, None]
    lse = m_i + tl.math.log2(l_i) / 1.4426950408889634
    o_ptrs = (
        Out
        + off_hz * stride_oh
        + offs_m[:, None] * stride_om
        + offs_d[None, :] * stride_ok
    )
    tl.store(o_ptrs, acc.to(Out.dtype.element_ty))
    tl.store(Lse + off_hz * seqlen_q + offs_m, lse)

# config = {"BLOCK_M": 256, "BLOCK_N": 64, "HEAD_DIM": 32, "arch": "sm_100", "causal": false, "dtype": "fp16", "num_stages": 3, "num_warps": 16}
# arch = sm_100


// ===== COMPILED SASS (sm_100a) =====

	.target	sm_100a

	.elftype	@"ET_EXEC"


//--------------------- .note.nv.tkinfo           --------------------------
	.section	.note.nv.tkinfo,"",@"SHT_NOTE"
	.sectionflags	@"SHF_NOTE_NV_TKINFO"
	.tkinfo
        /*0018*/ 	.word	0x00000081
        /*0030*/ 	.string	""
        /*0030*/ 	.string	"ptxas-blackwell"
        /*0030*/ 	.string	"Cuda compilation tools, release 12.9, V12.9.86"
        /*0030*/ 	.string	"Build cuda_12.9.r12.9/compiler.36037853_0"
        /*0030*/ 	.string	"-v  -suppress-debug-info  -lineinfo  -arch sm_100a "



//--------------------- .note.nv.cuver            --------------------------
	.section	.note.nv.cuver,"",@"SHT_NOTE"
	.sectionflags	@"SHF_NOTE_NV_CUVER"
        /*0018*/ 	.short	0x0001
        /*001a*/ 	.short	0x0064
        /*001c*/ 	.short	0x0001
        /*001e*/ 	.short	0x0000
        /*0020*/ 	.short	0x0001
        /*0022*/ 	.short	0x0000


//--------------------- .nv.info                  --------------------------
	.section	.nv.info,"",@"SHT_CUDA_INFO"
	.align	4


	//----- nvinfo : EIATTR_REGCOUNT
	.align		4
        /*0000*/ 	.byte	0x04, 0x2f
        /*0002*/ 	.short	(.L_2 - .L_1)
	.align		4
.L_1:
        /*0004*/ 	.word	index@(attn_fwd)
        /*0008*/ 	.word	0x00000080


	//----- nvinfo : EIATTR_FRAME_SIZE
	.align		4
.L_2:
        /*000c*/ 	.byte	0x04, 0x11
        /*000e*/ 	.short	(.L_4 - .L_3)
	.align		4
.L_3:
        /*0010*/ 	.word	index@(attn_fwd)
        /*0014*/ 	.word	0x00000000


	//----- nvinfo : EIATTR_MIN_STACK_SIZE
	.align		4
.L_4:
        /*0018*/ 	.byte	0x04, 0x12
        /*001a*/ 	.short	(.L_6 - .L_5)
	.align		4
.L_5:
        /*001c*/ 	.word	index@(attn_fwd)
        /*0020*/ 	.word	0x00000000
.L_6:


//--------------------- .nv.info.attn_fwd         --------------------------
	.section	.nv.info.attn_fwd,"",@"SHT_CUDA_INFO"
	.sectionflags	@""
	.align	4


	//----- nvinfo : EIATTR_CUDA_API_VERSION
	.align		4
        /*0000*/ 	.byte	0x04, 0x37
        /*0002*/ 	.short	(.L_8 - .L_7)
.L_7:
        /*0004*/ 	.word	0x00000081


	//----- nvinfo : EIATTR_KPARAM_INFO
	.align		4
.L_8:
        /*0008*/ 	.byte	0x04, 0x17
        /*000a*/ 	.short	(.L_10 - .L_9)
.L_9:
        /*000c*/ 	.word	0x00000000
        /*0010*/ 	.short	0x0019
        /*0012*/ 	.short	0x0080
        /*0014*/ 	.byte	0x00, 0xf4, 0x21, 0x00


	//----- nvinfo : EIATTR_KPARAM_INFO
	.align		4
.L_10:
        /*0018*/ 	.byte	0x04, 0x17
        /*001a*/ 	.short	(.L_12 - .L_11)
.L_11:
        /*001c*/ 	.word	0x00000000
        /*0020*/ 	.short	0x0018
        /*0022*/ 	.short	0x0078
        /*0024*/ 	.byte	0x00, 0xf4, 0x21, 0x00


	//----- nvinfo : EIATTR_KPARAM_INFO
	.align		4
.L_12:
        /*0028*/ 	.byte	0x04, 0x17
        /*002a*/ 	.short	(.L_14 - .L_13)
.L_13:
        /*002c*/ 	.word	0x00000000
        /*0030*/ 	.short	0x0017
        /*0032*/ 	.short	0x0070
        /*0034*/ 	.byte	0x00, 0xf0, 0x11, 0x00


	//----- nvinfo : EIATTR_KPARAM_INFO
	.align		4
.L_14:
        /*0038*/ 	.byte	0x04, 0x17
        /*003a*/ 	.short	(.L_16 - .L_15)
.L_15:
        /*003c*/ 	.word	0x00000000
        /*0040*/ 	.short	0x0016
        /*0042*/ 	.short	0x006c
        /*0044*/ 	.byte	0x00, 0xf0, 0x11, 0x00


	//----- nvinfo : EIATTR_KPARAM_INFO
	.align		4
.L_16:
        /*0048*/ 	.byte	0x04, 0x17
        /*004a*/ 	.short	(.L_18 - .L_17)
.L_17:
        /*004c*/ 	.word	0x00000000
        /*0050*/ 	.short	0x0015
        /*0052*/ 	.short	0x0068
        /*0054*/ 	.byte	0x00, 0xf0, 0x11, 0x00


	//----- nvinfo : EIATTR_KPARAM_INFO
	.align		4
.L_18:
        /*0058*/ 	.byte	0x04, 0x17
        /*005a*/ 	.short	(.L_20 - .L_19)
.L_19:
        /*005c*/ 	.word	0x00000000
        /*0060*/ 	.short	0x0014
        /*0062*/ 	.short	0x0064
        /*0064*/ 	.byte	0x00, 0xf0, 0x11, 0x00


	//----- nvinfo : EIATTR_KPARAM_INFO
	.align		4
.L_20:
        /*0068*/ 	.byte	0x04, 0x17
        /*006a*/ 	.short	(.L_22 - .L_21)
.L_21:
        /*006c*/ 	.word	0x00000000
        /*0070*/ 	.short	0x0013
        /*0072*/ 	.short	0x0060
        /*0074*/ 	.byte	0x00, 0xf0, 0x11, 0x00


	//----- nvinfo : EIATTR_KPARAM_INFO
	.align		4
.L_22:
        /*0078*/ 	.byte	0x04, 0x17
        /*007a*/ 	.short	(.L_24 - .L_23)
.L_23:
        /*007c*/ 	.word	0x00000000
        /*0080*/ 	.short	0x0012
        /*0082*/ 	.short	0x005c
        /*0084*/ 	.byte	0x00, 0xf0, 0x11, 0x00


	//----- nvinfo : EIATTR_KPARAM_INFO
	.align		4
.L_24:
        /*0088*/ 	.byte	0x04, 0x17
        /*008a*/ 	.short	(.L_26 - .L_25)
.L_25:
        /*008c*/ 	.word	0x00000000
        /*0090*/ 	.short	0x0011
        /*0092*/ 	.short	0x0058
        /*0094*/ 	.byte	0x00, 0xf0, 0x11, 0x00


	//----- nvinfo : EIATTR_KPARAM_INFO
	.align		4
.L_26:
        /*0098*/ 	.byte	0x04, 0x17
        /*009a*/ 	.short	(.L_28 - .L_27)
.L_27:
        /*009c*/ 	.word	0x00000000
        /*00a0*/ 	.short	0x0010
        /*00a2*/ 	.short	0x0054
        /*00a4*/ 	.byte	0x00, 0xf0, 0x11, 0x00


	//----- nvinfo : EIATTR_KPARAM_INFO
	.align		4
.L_28:
        /*00a8*/ 	.byte	0x04, 0x17
        /*00aa*/ 	.short	(.L_30 - .L_29)
.L_29:
        /*00ac*/ 	.word	0x00000000
        /*00b0*/ 	.short	0x000f
        /*00b2*/ 	.short	0x0050
        /*00b4*/ 	.byte	0x00, 0xf0, 0x11, 0x00


	//----- nvinfo : EIATTR_KPARAM_INFO
	.align		4
.L_30:
        /*00b8*/ 	.byte	0x04, 0x17
        /*00ba*/ 	.short	(.L_32 - .L_31)
.L_31:
        /*00bc*/ 	.word	0x00000000
        /*00c0*/ 	.short	0x000e
        /*00c2*/ 	.short	0x004c
        /*00c4*/ 	.byte	0x00, 0xf0, 0x11, 0x00


	//----- nvinfo : EIATTR_KPARAM_INFO
	.align		4
.L_32:
        /*00c8*/ 	.byte	0x04, 0x17
        /*00ca*/ 	.short	(.L_34 - .L_33)
.L_33:
        /*00cc*/ 	.word	0x00000000
        /*00d0*/ 	.short	0x000d
        /*00d2*/ 	.short	0x0048
        /*00d4*/ 	.byte	0x00, 0xf0, 0x11, 0x00


	//----- nvinfo : EIATTR_KPARAM_INFO
	.align		4
.L_34:
        /*00d8*/ 	.byte	0x04, 0x17
        /*00da*/ 	.short	(.L_36 - .L_35)
.L_35:
        /*00dc*/ 	.word	0x00000000
        /*00e0*/ 	.short	0x000c
        /*00e2*/ 	.short	0x0044
        /*00e4*/ 	.byte	0x00, 0xf0, 0x11, 0x00


	//----- nvinfo : EIATTR_KPARAM_INFO
	.align		4
.L_36:
        /*00e8*/ 	.byte	0x04, 0x17
        /*00ea*/ 	.short	(.L_38 - .L_37)
.L_37:
        /*00ec*/ 	.word	0x00000000
        /*00f0*/ 	.short	0x000b
        /*00f2*/ 	.short	0x0040
        /*00f4*/ 	.byte	0x00, 0xf0, 0x11, 0x00


	//----- nvinfo : EIATTR_KPARAM_INFO
	.align		4
.L_38:
        /*00f8*/ 	.byte	0x04, 0x17
        /*00fa*/ 	.short	(.L_40 - .L_39)
.L_39:
        /*00fc*/ 	.word	0x00000000
        /*0100*/ 	.short	0x000a
        /*0102*/ 	.short	0x003c
        /*0104*/ 	.byte	0x00, 0xf0, 0x11, 0x00


	//----- nvinfo : EIATTR_KPARAM_INFO
	.align		4
.L_40:
        /*0108*/ 	.byte	0x04, 0x17
        /*010a*/ 	.short	(.L_42 - .L_41)
.L_41:
        /*010c*/ 	.word	0x00000000
        /*0110*/ 	.short	0x0009
        /*0112*/ 	.short	0x0038
        /*0114*/ 	.byte	0x00, 0xf0, 0x11, 0x00


	//----- nvinfo : EIATTR_KPARAM_INFO
	.align		4
.L_42:
        /*0118*/ 	.byte	0x04, 0x17
        /*011a*/ 	.short	(.L_44 - .L_43)
.L_43:
        /*011c*/ 	.word	0x00000000
        /*0120*/ 	.short	0x0008
        /*0122*/ 	.short	0x0034
        /*0124*/ 	.byte	0x00, 0xf0, 0x11, 0x00


	//----- nvinfo : EIATTR_KPARAM_INFO
	.align		4
.L_44:
        /*0128*/ 	.byte	0x04, 0x17
        /*012a*/ 	.short	(.L_46 - .L_45)
.L_45:
        /*012c*/ 	.word	0x00000000
        /*0130*/ 	.short	0x0007
        /*0132*/ 	.short	0x0030
        /*0134*/ 	.byte	0x00, 0xf0, 0x11, 0x00


	//----- nvinfo : EIATTR_KPARAM_INFO
	.align		4
.L_46:
        /*0138*/ 	.byte	0x04, 0x17
        /*013a*/ 	.short	(.L_48 - .L_47)
.L_47:
        /*013c*/ 	.word	0x00000000
        /*0140*/ 	.short	0x0006
        /*0142*/ 	.short	0x002c
        /*0144*/ 	.byte	0x00, 0xf0, 0x11, 0x00


	//----- nvinfo : EIATTR_KPARAM_INFO
	.align		4
.L_48:
        /*0148*/ 	.byte	0x04, 0x17
        /*014a*/ 	.short	(.L_50 - .L_49)
.L_49:
        /*014c*/ 	.word	0x00000000
        /*0150*/ 	.short	0x0005
        /*0152*/ 	.short	0x0028
        /*0154*/ 	.byte	0x00, 0xf0, 0x11, 0x00


	//----- nvinfo : EIATTR_KPARAM_INFO
	.align		4
.L_50:
        /*0158*/ 	.byte	0x04, 0x17
        /*015a*/ 	.short	(.L_52 - .L_51)
.L_51:
        /*015c*/ 	.word	0x00000000
        /*0160*/ 	.short	0x0004
        /*0162*/ 	.short	0x0020
        /*0164*/ 	.byte	0x00, 0xf4, 0x21, 0x00


	//----- nvinfo : EIATTR_KPARAM_INFO
	.align		4
.L_52:
        /*0168*/ 	.byte	0x04, 0x17
        /*016a*/ 	.short	(.L_54 - .L_53)
.L_53:
        /*016c*/ 	.word	0x00000000
        /*0170*/ 	.short	0x0003
        /*0172*/ 	.short	0x0018
        /*0174*/ 	.byte	0x00, 0xf4, 0x21, 0x00


	//----- nvinfo : EIATTR_KPARAM_INFO
	.align		4
.L_54:
        /*0178*/ 	.byte	0x04, 0x17
        /*017a*/ 	.short	(.L_56 - .L_55)
.L_55:
        /*017c*/ 	.word	0x00000000
        /*0180*/ 	.short	0x0002
        /*0182*/ 	.short	0x0010
        /*0184*/ 	.byte	0x00, 0xf4, 0x21, 0x00


	//----- nvinfo : EIATTR_KPARAM_INFO
	.align		4
.L_56:
        /*0188*/ 	.byte	0x04, 0x17
        /*018a*/ 	.short	(.L_58 - .L_57)
.L_57:
        /*018c*/ 	.word	0x00000000
        /*0190*/ 	.short	0x0001
        /*0192*/ 	.short	0x0008
        /*0194*/ 	.byte	0x00, 0xf4, 0x21, 0x00


	//----- nvinfo : EIATTR_KPARAM_INFO
	.align		4
.L_58:
        /*0198*/ 	.byte	0x04, 0x17
        /*019a*/ 	.short	(.L_60 - .L_59)
.L_59:
        /*019c*/ 	.word	0x00000000
        /*01a0*/ 	.short	0x0000
        /*01a2*/ 	.short	0x0000
        /*01a4*/ 	.byte	0x00, 0xf4, 0x21, 0x00


	//----- nvinfo : EIATTR_SPARSE_MMA_MASK
	.align		4
.L_60:
        /*01a8*/ 	.byte	0x03, 0x50
        /*01aa*/ 	.short	0x0000


	//----- nvinfo : EIATTR_MAXREG_COUNT
	.align		4
        /*01ac*/ 	.byte	0x03, 0x1b
        /*01ae*/ 	.short	0x0080


	//----- nvinfo : EIATTR_NUM_BARRIERS
	.align		4
        /*01b0*/ 	.byte	0x02, 0x4c
        /*01b2*/ 	.byte	0x01
	.zero		1


	//----- nvinfo : EIATTR_COOP_GROUP_MASK_REGIDS
	.align		4
        /*01b4*/ 	.byte	0x04, 0x29
        /*01b6*/ 	.short	(.L_62 - .L_61)


	//   ....[0]....
.L_61:
        /*01b8*/ 	.word	0xffffffff


	//   ....[1]....
        /*01bc*/ 	.word	0xffffffff


	//   ....[2]....
        /*01c0*/ 	.word	0xffffffff


	//   ....[3]....
        /*01c4*/ 	.word	0xffffffff


	//   ....[4]....
        /*01c8*/ 	.word	0xffffffff


	//   ....[5]....
        /*01cc*/ 	.word	0xffffffff


	//   ....[6]....
        /*01d0*/ 	.word	0xffffffff


	//   ....[7]....
        /*01d4*/ 	.word	0xffffffff


	//----- nvinfo : EIATTR_COOP_GROUP_INSTR_OFFSETS
	.align		4
.L_62:
        /*01d8*/ 	.byte	0x04, 0x28
        /*01da*/ 	.short	(.L_64 - .L_63)


	//   ....[0]....
.L_63:
        /*01dc*/ 	.word	0x00001210


	//   ....[1]....
        /*01e0*/ 	.word	0x00001380


	//   ....[2]....
        /*01e4*/ 	.word	0x000013c0


	//   ....[3]....
        /*01e8*/ 	.word	0x00001430


	//   ....[4]....
        /*01ec*/ 	.word	0x00001f10


	//   ....[5]....
        /*01f0*/ 	.word	0x00001f20


	//   ....[6]....
        /*01f4*/ 	.word	0x00001fe0


	//   ....[7]....
        /*01f8*/ 	.word	0x00002000


	//----- nvinfo : EIATTR_VRC_CTA_INIT_COUNT
	.align		4
.L_64:
        /*01fc*/ 	.byte	0x02, 0x4a
	.zero		1
	.zero		1


	//----- nvinfo : EIATTR_EXIT_INSTR_OFFSETS
	.align		4
        /*0200*/ 	.byte	0x04, 0x1c
        /*0202*/ 	.short	(.L_66 - .L_65)


	//   ....[0]....
.L_65:
        /*0204*/ 	.word	0x00003040


	//   ....[1]....
        /*0208*/ 	.word	0x00003070


	//----- nvinfo : EIATTR_REQNTID
	.align		4
.L_66:
        /*020c*/ 	.byte	0x04, 0x10
        /*020e*/ 	.short	(.L_68 - .L_67)
.L_67:
        /*0210*/ 	.word	0x00000200
        /*0214*/ 	.word	0x00000001
        /*0218*/ 	.word	0x00000001


	//----- nvinfo : EIATTR_CBANK_PARAM_SIZE
	.align		4
.L_68:
        /*021c*/ 	.byte	0x03, 0x19
        /*021e*/ 	.short	0x0088


	//----- nvinfo : EIATTR_PARAM_CBANK
	.align		4
        /*0220*/ 	.byte	0x04, 0x0a
        /*0222*/ 	.short	(.L_70 - .L_69)
	.align		4
.L_69:
        /*0224*/ 	.word	index@(.nv.constant0.attn_fwd)
        /*0228*/ 	.short	0x0380
        /*022a*/ 	.short	0x0088


	//----- nvinfo : EIATTR_SW_WAR
	.align		4
.L_70:
        /*022c*/ 	.byte	0x04, 0x36
        /*022e*/ 	.short	(.L_72 - .L_71)
.L_71:
        /*0230*/ 	.word	0x00000008
.L_72:


//--------------------- .nv.compat                --------------------------
	.section	.nv.compat,"",@"SHT_CUDA_COMPAT_INFO"
	.align	4
        /*0000*/ 	.byte	0x02, 0x02, 0x01, 0x00, 0x02, 0x05, 0x05, 0x00, 0x02, 0x03, 0x00, 0x00, 0x02, 0x06, 0x01, 0x00


//--------------------- .nv.callgraph             --------------------------
	.section	.nv.callgraph,"",@"SHT_CUDA_CALLGRAPH"
	.align	4
	.sectionentsize	8
	.align		4
        /*0000*/ 	.word	0x00000000
	.align		4
        /*0004*/ 	.word	0xffffffff
	.align		4
        /*0008*/ 	.word	0x00000000
	.align		4
        /*000c*/ 	.word	0xfffffffe
	.align		4
        /*0010*/ 	.word	0x00000000
	.align		4
        /*0014*/ 	.word	0xfffffffd
	.align		4
        /*0018*/ 	.word	0x00000000
	.align		4
        /*001c*/ 	.word	0xfffffffc


//--------------------- .nv.constant4             --------------------------
	.section	.nv.constant4,"a",@progbits
	.align	8
	.align		8
.nv.constant4:
        /*0000*/ 	.dword	_$_str


//--------------------- .text.attn_fwd            --------------------------
	.section	.text.attn_fwd,"ax",@progbits
	.align	128
        .global         attn_fwd
        .type           attn_fwd,@function
        .size           attn_fwd,(.L_x_3 - attn_fwd)
        .other          attn_fwd,@"STO_CUDA_ENTRY STV_DEFAULT"
attn_fwd:
.text.attn_fwd:
[----:B------:R-:W0:Y:S01]  /*0000*/  LDC R1, c[0x0][0x37c] ;  /* 0x0000df00ff017b82 */ /* 0x000e220000000800 */
[----:B------:R-:W1:Y:S07]  /*0010*/  S2R R0, SR_TID.X ;  /* 0x0000000000007919 */ /* 0x000e6e0000002100 */
[----:B------:R-:W2:Y:S01]  /*0020*/  S2UR UR7, SR_CTAID.Y ;  /* 0x00000000000779c3 */ /* 0x000ea20000002600 */
[----:B------:R-:W2:Y:S01]  /*0030*/  LDCU.64 UR4, c[0x0][0x3b0] ;  /* 0x00007600ff0477ac */ /* 0x000ea20008000a00 */
[----:B------:R-:W3:Y:S01]  /*0040*/  S2R R3, SR_CTAID.X ;  /* 0x0000000000037919 */ /* 0x000ee20000002500 */
[----:B------:R-:W4:Y:S05]  /*0050*/  LDCU.64 UR10, c[0x0][0x358] ;  /* 0x00006b00ff0a77ac */ /* 0x000f2a0008000a00 */
[----:B------:R-:W5:Y:S08]  /*0060*/  LDC R34, c[0x0][0x3b8] ;  /* 0x0000ee00ff227b82 */ /* 0x000f700000000800 */
[----:B------:R-:W0:Y:S01]  /*0070*/  LDC.64 R30, c[0x0][0x380] ;  /* 0x0000e000ff1e7b82 */ /* 0x000e220000000a00 */
[----:B--2---:R-:W-:-:S04]  /*0080*/  UIMAD UR4, UR7, UR4, URZ ;  /* 0x00000004070472a4 */ /* 0x004fc8000f8e02ff */
[----:B------:R-:W-:Y:S01]  /*0090*/  USHF.L.U32 UR6, UR4, 0x1, URZ ;  /* 0x0000000104067899 */ /* 0x000fe200080006ff */
[----:B-1----:R-:W-:-:S04]  /*00a0*/  LOP3.LUT R18, R0, 0xff, RZ, 0xc0, !PT ;  /* 0x000000ff00127812 */ /* 0x002fc800078ec0ff */
[----:B---3--:R-:W-:Y:S02]  /*00b0*/  LEA R2, R3, R18, 0x8 ;  /* 0x0000001203027211 */ /* 0x008fe400078e40ff */
[----:B------:R-:W-:-:S03]  /*00c0*/  SHF.R.U32.HI R3, RZ, 0x8, R0 ;  /* 0x00000008ff037819 */ /* 0x000fc60000011600 */
[----:B------:R-:W-:Y:S01]  /*00d0*/  IMAD R4, R2, UR5, RZ ;  /* 0x0000000502047c24 */ /* 0x000fe2000f8e02ff */
[----:B------:R-:W-:Y:S01]  /*00e0*/  SGXT.U32 R3, R3, 0x1 ;  /* 0x000000010303781a */ /* 0x000fe20000000000 */
[----:B------:R-:W-:-:S03]  /*00f0*/  UIMAD.WIDE UR4, UR4, 0x2, URZ ;  /* 0x00000002040478a5 */ /* 0x000fc6000f8e02ff */
[C---:B------:R-:W-:Y:S01]  /*0100*/  SHF.L.U32 R5, R4.reuse, 0x1, RZ ;  /* 0x0000000104057819 */ /* 0x040fe200000006ff */
[----:B-----5:R-:W-:Y:S02]  /*0110*/  IMAD R7, R3, R34, RZ ;  /* 0x0000002203077224 */ /* 0x020fe400078e02ff */
[----:B------:R-:W-:Y:S01]  /*0120*/  IMAD.HI R4, R4, 0x2, RZ ;  /* 0x0000000204047827 */ /* 0x000fe200078e02ff */
[----:B0-----:R-:W-:Y:S02]  /*0130*/  IADD3 R30, P0, P1, R5, UR6, R30 ;  /* 0x00000006051e7c10 */ /* 0x001fe4000f91e01e */
[----:B------:R-:W-:Y:S02]  /*0140*/  LEA R9, R34, R7, 0x1 ;  /* 0x0000000722097211 */ /* 0x000fe400078e08ff */
[----:B------:R-:W-:Y:S01]  /*0150*/  IADD3.X R32, PT, PT, R4, UR5, R31, P0, P1 ;  /* 0x0000000504207c10 */ /* 0x000fe200087e241f */
[----:B------:R-:W0:Y:S01]  /*0160*/  S2UR UR6, SR_CgaCtaId ;  /* 0x00000000000679c3 */ /* 0x000e220000008800 */
[C---:B------:R-:W-:Y:S01]  /*0170*/  LEA R10, R34.reuse, R9, 0x1 ;  /* 0x00000009220a7211 */ /* 0x040fe200078e08ff */
[----:B------:R-:W-:Y:S01]  /*0180*/  UMOV UR4, 0x400 ;  /* 0x0000040000047882 */ /* 0x000fe20000000000 */
[----:B------:R-:W-:Y:S01]  /*0190*/  LEA R4, P0, R7, R30, 0x1 ;  /* 0x0000001e07047211 */ /* 0x000fe200078008ff */
[----:B------:R-:W1:Y:S01]  /*01a0*/  LDCU UR5, c[0x0][0x3f0] ;  /* 0x00007e00ff0577ac */ /* 0x000e620008000800 */
[----:B------:R-:W-:-:S02]  /*01b0*/  LEA R11, R34, R10, 0x1 ;  /* 0x0000000a220b7211 */ /* 0x000fc400078e08ff */
[----:B------:R-:W-:Y:S02]  /*01c0*/  LEA R6, P1, R9, R30, 0x1 ;  /* 0x0000001e09067211 */ /* 0x000fe400078208ff */
[----:B------:R-:W-:Y:S01]  /*01d0*/  LEA.HI.X.SX32 R5, R7, R32, 0x1, P0 ;  /* 0x0000002007057211 */ /* 0x000fe200000f0eff */
[----:B------:R-:W-:Y:S01]  /*01e0*/  IMAD R13, R34, 0x2, R11 ;  /* 0x00000002220d7824 */ /* 0x000fe200078e020b */
[----:B------:R-:W-:Y:S02]  /*01f0*/  LEA R8, P0, R10, R30, 0x1 ;  /* 0x0000001e0a087211 */ /* 0x000fe400078008ff */
[-C--:B------:R-:W-:Y:S01]  /*0200*/  LEA.HI.X.SX32 R7, R9, R32.reuse, 0x1, P1 ;  /* 0x0000002009077211 */ /* 0x080fe200008f0eff */
[----:B----4-:R2:W3:Y:S01]  /*0210*/  LDG.E.U16 R21, desc[UR10][R4.64] ;  /* 0x0000000a04157981 */ /* 0x0104e2000c1e1500 */
[----:B------:R-:W-:Y:S02]  /*0220*/  LEA R14, R34, R13, 0x1 ;  /* 0x0000000d220e7211 */ /* 0x000fe400078e08ff */
[----:B------:R-:W-:Y:S01]  /*0230*/  LEA.HI.X.SX32 R9, R10, R32, 0x1, P0 ;  /* 0x000000200a097211 */ /* 0x000fe200000f0eff */
[----:B------:R4:W5:Y:S01]  /*0240*/  LDG.E.U16 R22, desc[UR10][R6.64] ;  /* 0x0000000a06167981 */ /* 0x000962000c1e1500 */
[----:B------:R-:W-:-:S02]  /*0250*/  LEA R10, P0, R11, R30, 0x1 ;  /* 0x0000001e0b0a7211 */ /* 0x000fc400078008ff */
[----:B------:R-:W-:Y:S01]  /*0260*/  LEA R15, R34, R14, 0x1 ;  /* 0x0000000e220f7211 */ /* 0x000fe200078e08ff */
[----:B------:R0:W5:Y:S01]  /*0270*/  LDG.E.U16 R23, desc[UR10][R8.64] ;  /* 0x0000000a08177981 */ /* 0x000162000c1e1500 */
[----:B------:R-:W-:Y:S02]  /*0280*/  LEA.HI.X.SX32 R11, R11, R32, 0x1, P0 ;  /* 0x000000200b0b7211 */ /* 0x000fe400000f0eff */
[----:B--2---:R-:W-:Y:S02]  /*0290*/  LEA R4, P0, R14, R30, 0x1 ;  /* 0x0000001e0e047211 */ /* 0x004fe400078008ff */
[----:B------:R-:W-:Y:S01]  /*02a0*/  LEA R16, R34, R15, 0x1 ;  /* 0x0000000f22107211 */ /* 0x000fe200078e08ff */
[----:B------:R2:W5:Y:S01]  /*02b0*/  LDG.E.U16 R24, desc[UR10][R10.64] ;  /* 0x0000000a0a187981 */ /* 0x000562000c1e1500 */
[----:B------:R-:W-:Y:S02]  /*02c0*/  LEA.HI.X.SX32 R5, R14, R32, 0x1, P0 ;  /* 0x000000200e057211 */ /* 0x000fe400000f0eff */
[----:B----4-:R-:W-:-:S02]  /*02d0*/  LEA R6, P0, R15, R30, 0x1 ;  /* 0x0000001e0f067211 */ /* 0x010fc400078008ff */
[C---:B------:R-:W-:Y:S01]  /*02e0*/  LEA R14, R34.reuse, R16, 0x1 ;  /* 0x00000010220e7211 */ /* 0x040fe200078e08ff */
[----:B------:R-:W4:Y:S01]  /*02f0*/  LDG.E.U16 R26, desc[UR10][R4.64] ;  /* 0x0000000a041a7981 */ /* 0x000f22000c1e1500 */
[----:B------:R-:W-:Y:S02]  /*0300*/  LEA.HI.X.SX32 R7, R15, R32, 0x1, P0 ;  /* 0x000000200f077211 */ /* 0x000fe400000f0eff */
[CC--:B------:R-:W-:Y:S01]  /*0310*/  LEA R12, P1, R13.reuse, R30.reuse, 0x1 ;  /* 0x0000001e0d0c7211 */ /* 0x0c0fe200078208ff */
[----:B------:R-:W-:Y:S01]  /*0320*/  IMAD R15, R34, 0x2, R14 ;  /* 0x00000002220f7824 */ /* 0x000fe200078e020e */
[----:B0-----:R-:W-:Y:S01]  /*0330*/  LEA R8, P0, R16, R30, 0x1 ;  /* 0x0000001e10087211 */ /* 0x001fe200078008ff */
[----:B------:R-:W4:Y:S01]  /*0340*/  LDG.E.U16 R27, desc[UR10][R6.64] ;  /* 0x0000000a061b7981 */ /* 0x000f22000c1e1500 */
[----:B------:R-:W-:Y:S02]  /*0350*/  LEA.HI.X.SX32 R13, R13, R32, 0x1, P1 ;  /* 0x000000200d0d7211 */ /* 0x000fe400008f0eff */
[----:B------:R-:W-:-:S02]  /*0360*/  LEA R19, R34, R15, 0x1 ;  /* 0x0000000f22137211 */ /* 0x000fc400078e08ff */
[----:B------:R-:W-:Y:S01]  /*0370*/  LEA.HI.X.SX32 R9, R16, R32, 0x1, P0 ;  /* 0x0000002010097211 */ /* 0x000fe200000f0eff */
[----:B------:R0:W4:Y:S01]  /*0380*/  LDG.E.U16 R25, desc[UR10][R12.64] ;  /* 0x0000000a0c197981 */ /* 0x000122000c1e1500 */
[----:B------:R-:W-:Y:S02]  /*0390*/  LEA R20, R34, R19, 0x1 ;  /* 0x0000001322147211 */ /* 0x000fe400078e08ff */
[----:B--2---:R-:W-:Y:S01]  /*03a0*/  LEA R10, P1, R14, R30, 0x1 ;  /* 0x0000001e0e0a7211 */ /* 0x004fe200078208ff */
[----:B------:R2:W5:Y:S01]  /*03b0*/  LDG.E.U16 R28, desc[UR10][R8.64] ;  /* 0x0000000a081c7981 */ /* 0x000562000c1e1500 */
[----:B------:R-:W-:Y:S02]  /*03c0*/  LEA R16, R34, R20, 0x1 ;  /* 0x0000001422107211 */ /* 0x000fe400078e08ff */
[----:B0-----:R-:W-:Y:S02]  /*03d0*/  LEA R12, P0, R15, R30, 0x1 ;  /* 0x0000001e0f0c7211 */ /* 0x001fe400078008ff */
[----:B------:R-:W-:-:S02]  /*03e0*/  LEA.HI.X.SX32 R11, R14, R32, 0x1, P1 ;  /* 0x000000200e0b7211 */ /* 0x000fc400008f0eff */
[----:B------:R-:W-:Y:S02]  /*03f0*/  LEA.HI.X.SX32 R13, R15, R32, 0x1, P0 ;  /* 0x000000200f0d7211 */ /* 0x000fe400000f0eff */
[----:B------:R-:W-:Y:S01]  /*0400*/  LEA R14, P0, R16, R30, 0x1 ;  /* 0x0000001e100e7211 */ /* 0x000fe200078008ff */
[----:B------:R0:W5:Y:S01]  /*0410*/  LDG.E.U16 R29, desc[UR10][R10.64] ;  /* 0x0000000a0a1d7981 */ /* 0x000162000c1e1500 */
[----:B------:R-:W-:Y:S02]  /*0420*/  LEA R5, R34, R16, 0x1 ;  /* 0x0000001022057211 */ /* 0x000fe400078e08ff */
[----:B------:R-:W-:Y:S01]  /*0430*/  LEA.HI.X.SX32 R15, R16, R32, 0x1, P0 ;  /* 0x00000020100f7211 */ /* 0x000fe200000f0eff */
[----:B------:R0:W5:Y:S01]  /*0440*/  LDG.E.U16 R13, desc[UR10][R12.64] ;  /* 0x0000000a0c0d7981 */ /* 0x000162000c1e1500 */
[-C--:B------:R-:W-:Y:S01]  /*0450*/  LEA R16, P1, R5, R30.reuse, 0x1 ;  /* 0x0000001e05107211 */ /* 0x080fe200078208ff */
[----:B------:R-:W-:Y:S01]  /*0460*/  IMAD R7, R34, 0x2, R5 ;  /* 0x0000000222077824 */ /* 0x000fe200078e0205 */
[----:B------:R-:W-:Y:S01]  /*0470*/  LEA R4, P0, R19, R30, 0x1 ;  /* 0x0000001e13047211 */ /* 0x000fe200078008ff */
[----:B------:R0:W5:Y:S01]  /*0480*/  LDG.E.U16 R14, desc[UR10][R14.64] ;  /* 0x0000000a0e0e7981 */ /* 0x000162000c1e1500 */
[----:B------:R-:W-:-:S02]  /*0490*/  LEA.HI.X.SX32 R17, R5, R32, 0x1, P1 ;  /* 0x0000002005117211 */ /* 0x000fc400008f0eff */
[----:B------:R-:W-:Y:S02]  /*04a0*/  LEA.HI.X.SX32 R5, R19, R32, 0x1, P0 ;  /* 0x0000002013057211 */ /* 0x000fe400000f0eff */
[C---:B--2---:R-:W-:Y:S01]  /*04b0*/  LEA R8, P1, R7.reuse, R30, 0x1 ;  /* 0x0000001e07087211 */ /* 0x044fe200078208ff */
[----:B------:R-:W2:Y:S01]  /*04c0*/  LDG.E.U16 R16, desc[UR10][R16.64] ;  /* 0x0000000a10107981 */ /* 0x000ea2000c1e1500 */
[----:B------:R-:W-:Y:S02]  /*04d0*/  LEA R19, R34, R7, 0x1 ;  /* 0x0000000722137211 */ /* 0x000fe400078e08ff */
[----:B------:R-:W-:Y:S01]  /*04e0*/  LEA.HI.X.SX32 R9, R7, R32, 0x1, P1 ;  /* 0x0000002007097211 */ /* 0x000fe200008f0eff */
[----:B------:R1:W2:Y:S01]  /*04f0*/  LDG.E.U16 R4, desc[UR10][R4.64] ;  /* 0x0000000a04047981 */ /* 0x0002a2000c1e1500 */
[----:B0-----:R-:W-:-:S03]  /*0500*/  LEA R10, P1, R19, R30, 0x1 ;  /* 0x0000001e130a7211 */ /* 0x001fc600078208ff */
[----:B------:R-:W2:Y:S01]  /*0510*/  LDG.E.U16 R8, desc[UR10][R8.64] ;  /* 0x0000000a08087981 */ /* 0x000ea2000c1e1500 */
[----:B------:R-:W-:-:S05]  /*0520*/  LEA.HI.X.SX32 R11, R19, R32, 0x1, P1 ;  /* 0x00000020130b7211 */ /* 0x000fca00008f0eff */
[----:B------:R-:W2:Y:S01]  /*0530*/  LDG.E.U16 R10, desc[UR10][R10.64] ;  /* 0x0000000a0a0a7981 */ /* 0x000ea2000c1e1500 */
[----:B------:R-:W-:-:S04]  /*0540*/  LEA R6, P0, R20, R30, 0x1 ;  /* 0x0000001e14067211 */ /* 0x000fc800078008ff */
[----:B------:R-:W-:-:S05]  /*0550*/  LEA.HI.X.SX32 R7, R20, R32, 0x1, P0 ;  /* 0x0000002014077211 */ /* 0x000fca00000f0eff */
[----:B------:R0:W2:Y:S01]  /*0560*/  LDG.E.U16 R6, desc[UR10][R6.64] ;  /* 0x0000000a06067981 */ /* 0x0000a2000c1e1500 */
[----:B------:R-:W-:Y:S02]  /*0570*/  SHF.R.S32.HI R12, RZ, 0x8, R0 ;  /* 0x00000008ff0c7819 */ /* 0x000fe40000011400 */
[----:B------:R-:W-:Y:S02]  /*0580*/  SHF.L.U32 R15, R18, 0x1, RZ ;  /* 0x00000001120f7819 */ /* 0x000fe400000006ff */
[----:B------:R-:W-:Y:S01]  /*0590*/  SGXT R12, R12, 0x1 ;  /* 0x000000010c0c781a */ /* 0x000fe20000000200 */
[----:B------:R-:W-:-:S03]  /*05a0*/  ULEA UR6, UR6, UR4, 0x18 ;  /* 0x0000000406067291 */ /* 0x000fc6000f8ec0ff */
[----:B------:R-:W-:-:S04]  /*05b0*/  LOP3.LUT R12, R15, 0x210, R12, 0x78, !PT ;  /* 0x000002100f0c7812 */ /* 0x000fc800078e780c */
[C---:B-1----:R-:W-:Y:S02]  /*05c0*/  LOP3.LUT R5, R12.reuse, 0x20, RZ, 0x3c, !PT ;  /* 0x000000200c057812 */ /* 0x042fe400078e3cff */
[C---:B0-----:R-:W-:Y:S02]  /*05d0*/  LOP3.LUT R7, R12.reuse, 0x40, RZ, 0x3c, !PT ;  /* 0x000000400c077812 */ /* 0x041fe400078e3cff */
[----:B------:R-:W-:Y:S01]  /*05e0*/  LOP3.LUT R9, R12, 0x60, RZ, 0x3c, !PT ;  /* 0x000000600c097812 */ /* 0x000fe200078e3cff */
[----:B------:R-:W-:Y:S01]  /*05f0*/  UISETP.GE.AND UP0, UPT, UR5, 0x1, UPT ;  /* 0x000000010500788c */ /* 0x000fe2000bf06270 */
[----:B------:R-:W-:Y:S01]  /*0600*/  MOV R84, 0xff800000 ;  /* 0xff80000000547802 */ /* 0x000fe20000000f00 */
[----:B------:R-:W-:Y:S01]  /*0610*/  IMAD.MOV.U32 R56, RZ, RZ, -0x800000 ;  /* 0xff800000ff387424 */ /* 0x000fe200078e00ff */
[----:B------:R-:W-:Y:S02]  /*0620*/  MOV R103, 0x3f800000 ;  /* 0x3f80000000677802 */ /* 0x000fe40000000f00 */
[----:B------:R-:W-:-:S02]  /*0630*/  CS2R R48, SRZ ;  /* 0x0000000000307805 */ /* 0x000fc4000001ff00 */
[----:B------:R-:W-:Y:S02]  /*0640*/  MOV R102, 0x3f800000 ;  /* 0x3f80000000667802 */ /* 0x000fe40000000f00 */
[----:B------:R-:W-:Y:S02]  /*0650*/  CS2R R50, SRZ ;  /* 0x0000000000327805 */ /* 0x000fe4000001ff00 */
[----:B------:R-:W-:Y:S02]  /*0660*/  CS2R R72, SRZ ;  /* 0x0000000000487805 */ /* 0x000fe4000001ff00 */
[----:B------:R-:W-:Y:S02]  /*0670*/  CS2R R74, SRZ ;  /* 0x00000000004a7805 */ /* 0x000fe4000001ff00 */
[----:B------:R-:W-:Y:S02]  /*0680*/  CS2R R68, SRZ ;  /* 0x0000000000447805 */ /* 0x000fe4000001ff00 */
[----:B------:R-:W-:-:S02]  /*0690*/  CS2R R70, SRZ ;  /* 0x0000000000467805 */ /* 0x000fc4000001ff00 */
[----:B------:R-:W-:Y:S02]  /*06a0*/  CS2R R52, SRZ ;  /* 0x0000000000347805 */ /* 0x000fe4000001ff00 */
[----:B------:R-:W-:Y:S01]  /*06b0*/  CS2R R54, SRZ ;  /* 0x0000000000367805 */ /* 0x000fe2000001ff00 */
[----:B---3--:R-:W-:Y:S04]  /*06c0*/  STS.U16 [R12+UR6], R21 ;  /* 0x000000150c007988 */ /* 0x008fe80008000406 */
[----:B----4-:R-:W-:Y:S04]  /*06d0*/  STS.U16 [R12+UR6+0x1000], R25 ;  /* 0x001000190c007988 */ /* 0x010fe80008000406 */
[----:B-----5:R-:W-:Y:S04]  /*06e0*/  STS.U16 [R12+UR6+0x2000], R29 ;  /* 0x0020001d0c007988 */ /* 0x020fe80008000406 */
[----:B------:R-:W-:Y:S04]  /*06f0*/  STS.U16 [R12+UR6+0x3000], R14 ;  /* 0x0030000e0c007988 */ /* 0x000fe80008000406 */
[----:B------:R-:W-:Y:S04]  /*0700*/  STS.U16 [R5+UR6+0x400], R22 ;  /* 0x0004001605007988 */ /* 0x000fe80008000406 */
[----:B------:R-:W-:Y:S04]  /*0710*/  STS.U16 [R5+UR6+0x1400], R26 ;  /* 0x0014001a05007988 */ /* 0x000fe80008000406 */
[----:B------:R-:W-:Y:S04]  /*0720*/  STS.U16 [R5+UR6+0x2400], R13 ;  /* 0x0024000d05007988 */ /* 0x000fe80008000406 */
[----:B--2---:R-:W-:Y:S04]  /*0730*/  STS.U16 [R5+UR6+0x3400], R16 ;  /* 0x0034001005007988 */ /* 0x004fe80008000406 */
[----:B------:R-:W-:Y:S04]  /*0740*/  STS.U16 [R7+UR6+0x800], R23 ;  /* 0x0008001707007988 */ /* 0x000fe80008000406 */
[----:B------:R-:W-:Y:S04]  /*0750*/  STS.U16 [R7+UR6+0x1800], R27 ;  /* 0x0018001b07007988 */ /* 0x000fe80008000406 */
[----:B------:R0:W-:Y:S04]  /*0760*/  STS.U16 [R7+UR6+0x2800], R4 ;  /* 0x0028000407007988 */ /* 0x0001e80008000406 */
[----:B------:R1:W-:Y:S04]  /*0770*/  STS.U16 [R7+UR6+0x3800], R8 ;  /* 0x0038000807007988 */ /* 0x0003e80008000406 */
[----:B------:R-:W-:Y:S04]  /*0780*/  STS.U16 [R9+UR6+0xc00], R24 ;  /* 0x000c001809007988 */ /* 0x000fe80008000406 */
[----:B------:R-:W-:Y:S04]  /*0790*/  STS.U16 [R9+UR6+0x1c00], R28 ;  /* 0x001c001c09007988 */ /* 0x000fe80008000406 */
[----:B------:R-:W-:Y:S01]  /*07a0*/  STS.U16 [R9+UR6+0x3c00], R10 ;  /* 0x003c000a09007988 */ /* 0x000fe20008000406 */
[----:B0-----:R-:W-:-:S02]  /*07b0*/  LOP3.LUT R4, R0, 0x1ff, RZ, 0xc0, !PT ;  /* 0x000001ff00047812 */ /* 0x001fc400078ec0ff */
[C---:B------:R-:W-:Y:S01]  /*07c0*/  LOP3.LUT R5, R0.reuse, 0x7, RZ, 0xc0, !PT ;  /* 0x0000000700057812 */ /* 0x040fe200078ec0ff */
[----:B------:R0:W-:Y:S01]  /*07d0*/  STS.U16 [R9+UR6+0x2c00], R6 ;  /* 0x002c000609007988 */ /* 0x0001e20008000406 */
[C---:B-1----:R-:W-:Y:S02]  /*07e0*/  SHF.L.U32 R7, R0.reuse, 0x3, RZ ;  /* 0x0000000300077819 */ /* 0x042fe400000006ff */
[----:B0-----:R-:W-:Y:S01]  /*07f0*/  SHF.L.U32 R6, R0, 0x1, RZ ;  /* 0x0000000100067819 */ /* 0x001fe200000006ff */
[----:B------:R-:W-:Y:S06]  /*0800*/  BRA.U !UP0, `(.L_x_0) ;  /* 0x0000001908487547 */ /* 0x000fec000b800000 */
[----:B------:R-:W0:Y:S01]  /*0810*/  LDC.64 R10, c[0x0][0x3c0] ;  /* 0x0000f000ff0a7b82 */ /* 0x000e220000000a00 */
[----:B------:R-:W1:Y:S01]  /*0820*/  LDCU UR4, c[0x0][0x3c8] ;  /* 0x00007900ff0477ac */ /* 0x000e620008000800 */
[----:B------:R-:W-:Y:S01]  /*0830*/  LOP3.LUT R9, R6, 0x10, RZ, 0xc0, !PT ;  /* 0x0000001006097812 */ /* 0x000fe200078ec0ff */
[----:B------:R-:W-:Y:S01]  /*0840*/  IMAD R8, R5, 0x210, RZ ;  /* 0x0000021005087824 */ /* 0x000fe200078e02ff */
[----:B------:R-:W-:Y:S01]  /*0850*/  SHF.L.U32 R13, R4, 0x1, RZ ;  /* 0x00000001040d7819 */ /* 0x000fe200000006ff */
[----:B------:R-:W2:Y:S01]  /*0860*/  LDCU.64 UR8, c[0x0][0x388] ;  /* 0x00007100ff0877ac */ /* 0x000ea20008000a00 */
[--C-:B------:R-:W-:Y:S01]  /*0870*/  LOP3.LUT R9, R9, 0x1e0, R0.reuse, 0xf8, !PT ;  /* 0x000001e009097812 */ /* 0x100fe200078ef800 */
[----:B------:R-:W-:Y:S01]  /*0880*/  IMAD.MOV.U32 R98, RZ, RZ, RZ ;  /* 0x000000ffff627224 */ /* 0x000fe200078e00ff */
[----:B------:R-:W3:Y:S01]  /*0890*/  LDC.64 R96, c[0x0][0x3d0] ;  /* 0x0000f400ff607b82 */ /* 0x000ee20000000a00 */
[----:B------:R-:W-:Y:S01]  /*08a0*/  SHF.R.U32.HI R12, RZ, 0x2, R0 ;  /* 0x00000002ff0c7819 */ /* 0x000fe20000011600 */
[----:B------:R-:W4:Y:S01]  /*08b0*/  LDCU.64 UR12, c[0x0][0x390] ;  /* 0x00007200ff0c77ac */ /* 0x000f220008000a00 */
[----:B------:R-:W-:-:S02]  /*08c0*/  LOP3.LUT R17, R8, R9, RZ, 0x3c, !PT ;  /* 0x0000000908117212 */ /* 0x000fc400078e3cff */
[----:B------:R-:W-:Y:S02]  /*08d0*/  CS2R R48, SRZ ;  /* 0x0000000000307805 */ /* 0x000fe4000001ff00 */
[C---:B------:R-:W-:Y:S02]  /*08e0*/  LOP3.LUT R8, R0.reuse, 0x1c0, RZ, 0xc0, !PT ;  /* 0x000001c000087812 */ /* 0x040fe400078ec0ff */
[----:B------:R-:W-:Y:S02]  /*08f0*/  CS2R R50, SRZ ;  /* 0x0000000000327805 */ /* 0x000fe4000001ff00 */
[C---:B------:R-:W-:Y:S01]  /*0900*/  LOP3.LUT R9, R0.reuse, 0x1f, RZ, 0xc0, !PT ;  /* 0x0000001f00097812 */ /* 0x040fe200078ec0ff */
[----:B------:R-:W5:Y:S01]  /*0910*/  LDC R22, c[0x0][0x3d8] ;  /* 0x0000f600ff167b82 */ /* 0x000f620000000800 */
[----:B------:R-:W-:Y:S02]  /*0920*/  SHF.L.U32 R15, R0, 0x8, RZ ;  /* 0x00000008000f7819 */ /* 0x000fe400000006ff */
[----:B------:R-:W-:-:S02]  /*0930*/  CS2R R72, SRZ ;  /* 0x0000000000487805 */ /* 0x000fc4000001ff00 */
[----:B------:R-:W-:Y:S01]  /*0940*/  SHF.R.U32.HI R16, RZ, 0x2, R8 ;  /* 0x00000002ff107819 */ /* 0x000fe20000011608 */
[----:B-1----:R-:W-:Y:S01]  /*0950*/  IMAD R14, R9, UR4, RZ ;  /* 0x00000004090e7c24 */ /* 0x002fe2000f8e02ff */
[C---:B------:R-:W-:Y:S02]  /*0960*/  LOP3.LUT R8, R13.reuse, 0x30, R12, 0x78, !PT ;  /* 0x000000300d087812 */ /* 0x040fe400078e780c */
[----:B------:R-:W-:Y:S02]  /*0970*/  CS2R R74, SRZ ;  /* 0x00000000004a7805 */ /* 0x000fe4000001ff00 */
[----:B------:R-:W-:Y:S01]  /*0980*/  LOP3.LUT R9, R13, R16, RZ, 0x3c, !PT ;  /* 0x000000100d097212 */ /* 0x000fe200078e3cff */
[----:B0-----:R-:W-:Y:S01]  /*0990*/  IMAD R12, R10, UR7, RZ ;  /* 0x000000070a0c7c24 */ /* 0x001fe2000f8e02ff */
[----:B------:R-:W-:Y:S02]  /*09a0*/  LOP3.LUT R10, R15, 0x1000, RZ, 0xc0, !PT ;  /* 0x000010000f0a7812 */ /* 0x000fe400078ec0ff */
[----:B------:R-:W-:-:S02]  /*09b0*/  CS2R R68, SRZ ;  /* 0x0000000000447805 */ /* 0x000fc4000001ff00 */
[----:B------:R-:W-:Y:S01]  /*09c0*/  SHF.L.U32 R16, R14, 0x1, RZ ;  /* 0x000000010e107819 */ /* 0x000fe200000006ff */
[----:B------:R-:W-:Y:S01]  /*09d0*/  IMAD.SHL.U32 R13, R12, 0x2, RZ ;  /* 0x000000020c0d7824 */ /* 0x000fe200078e00ff */
[----:B------:R-:W-:Y:S01]  /*09e0*/  IADD3 R10, PT, PT, R17, UR6, R10 ;  /* 0x00000006110a7c10 */ /* 0x000fe2000fffe00a */
[----:B------:R-:W-:Y:S01]  /*09f0*/  IMAD.HI R14, R14, 0x2, RZ ;  /* 0x000000020e0e7827 */ /* 0x000fe200078e02ff */
[----:B------:R-:W-:Y:S02]  /*0a00*/  SHF.R.U32.HI R17, RZ, 0x5, R0 ;  /* 0x00000005ff117819 */ /* 0x000fe40000011600 */
[----:B------:R-:W-:Y:S02]  /*0a10*/  CS2R R70, SRZ ;  /* 0x0000000000467805 */ /* 0x000fe4000001ff00 */
[----:B--2---:R-:W-:Y:S01]  /*0a20*/  IADD3 R119, P0, P1, R16, UR8, R13 ;  /* 0x0000000810777c10 */ /* 0x004fe2000f91e00d */
[----:B------:R-:W-:Y:S01]  /*0a30*/  IMAD.HI R13, R12, 0x2, RZ ;  /* 0x000000020c0d7827 */ /* 0x000fe200078e02ff */
[----:B------:R-:W-:-:S02]  /*0a40*/  SGXT.U32 R16, R17, 0x4 ;  /* 0x000000041110781a */ /* 0x000fc40000000000 */
[----:B------:R-:W-:Y:S02]  /*0a50*/  CS2R R52, SRZ ;  /* 0x0000000000347805 */ /* 0x000fe4000001ff00 */
[----:B------:R-:W-:Y:S01]  /*0a60*/  LOP3.LUT R18, R0, 0x3f, RZ, 0xc0, !PT ;  /* 0x0000003f00127812 */ /* 0x000fe200078ec0ff */
[----:B---3--:R-:W-:Y:S01]  /*0a70*/  IMAD R96, R96, UR7, RZ ;  /* 0x0000000760607c24 */ /* 0x008fe2000f8e02ff */
[----:B------:R-:W-:Y:S01]  /*0a80*/  SHF.R.U32.HI R15, RZ, 0x6, R0 ;  /* 0x00000006ff0f7819 */ /* 0x000fe20000011600 */
[----:B------:R-:W-:Y:S01]  /*0a90*/  IMAD R16, R16, R11, RZ ;  /* 0x0000000b10107224 */ /* 0x000fe200078e02ff */
[----:B------:R-:W-:Y:S01]  /*0aa0*/  IADD3.X R21, PT, PT, R14, UR9, R13, P0, P1 ;  /* 0x000000090e157c10 */ /* 0x000fe200087e240d */
[----:B------:R-:W-:Y:S01]  /*0ab0*/  IMAD R18, R18, R97, RZ ;  /* 0x0000006112127224 */ /* 0x000fe200078e02ff */
[----:B------:R-:W-:Y:S02]  /*0ac0*/  SGXT.U32 R12, R15, 0x3 ;  /* 0x000000030f0c781a */ /* 0x000fe40000000000 */
[----:B------:R-:W-:-:S02]  /*0ad0*/  CS2R R54, SRZ ;  /* 0x0000000000367805 */ /* 0x000fc4000001ff00 */
[C---:B------:R-:W-:Y:S01]  /*0ae0*/  LEA R14, R11.reuse, R16, 0x4 ;  /* 0x000000100b0e7211 */ /* 0x040fe200078e20ff */
[----:B------:R-:W0:Y:S01]  /*0af0*/  LDCU UR8, c[0x0][0x3a8] ;  /* 0x00007500ff0877ac */ /* 0x000e220008000800 */
[----:B------:R-:W-:Y:S01]  /*0b00*/  SHF.L.U32 R15, R96, 0x1, RZ ;  /* 0x00000001600f7819 */ /* 0x000fe200000006ff */
[----:B-----5:R-:W-:Y:S01]  /*0b10*/  IMAD R17, R12, R22, RZ ;  /* 0x000000160c117224 */ /* 0x020fe200078e02ff */
[----:B------:R-:W-:Y:S01]  /*0b20*/  SHF.L.U32 R20, R18, 0x1, RZ ;  /* 0x0000000112147819 */ /* 0x000fe200000006ff */
[----:B------:R-:W-:Y:S01]  /*0b30*/  IMAD.HI R96, R96, 0x2, RZ ;  /* 0x0000000260607827 */ /* 0x000fe200078e02ff */
[----:B------:R-:W-:Y:S01]  /*0b40*/  LEA R12, R11, R14, 0x4 ;  /* 0x0000000e0b0c7211 */ /* 0x000fe200078e20ff */
[----:B------:R-:W-:Y:S01]  /*0b50*/  UMOV UR4, URZ ;  /* 0x000000ff00047c82 */ /* 0x000fe20008000000 */
[----:B----4-:R-:W-:Y:S01]  /*0b60*/  IADD3 R20, P4, P5, R20, UR12, R15 ;  /* 0x0000000c14147c10 */ /* 0x010fe2000fd9e00f */
[----:B------:R-:W-:Y:S01]  /*0b70*/  IMAD.HI R15, R18, 0x2, RZ ;  /* 0x00000002120f7827 */ /* 0x000fe200078e02ff */
[----:B------:R-:W-:-:S02]  /*0b80*/  LEA R18, R22, R17, 0x3 ;  /* 0x0000001116127211 */ /* 0x000fc400078e18ff */
[----:B------:R-:W-:Y:S01]  /*0b90*/  LEA R120, P2, R12, R119, 0x1 ;  /* 0x000000770c787211 */ /* 0x000fe200078408ff */
[----:B------:R-:W-:Y:S01]  /*0ba0*/  IMAD R13, R11, 0x10, R12 ;  /* 0x000000100b0d7824 */ /* 0x000fe200078e020c */
[----:B------:R-:W-:Y:S02]  /*0bb0*/  LEA R19, R22, R18, 0x3 ;  /* 0x0000001216137211 */ /* 0x000fe400078e18ff */
[----:B------:R-:W-:Y:S02]  /*0bc0*/  LEA.HI.X.SX32 R121, R12, R21, 0x1, P2 ;  /* 0x000000150c797211 */ /* 0x000fe400010f0eff */
[----:B------:R-:W-:Y:S02]  /*0bd0*/  LEA R118, P3, R13, R119, 0x1 ;  /* 0x000000770d767211 */ /* 0x000fe400078608ff */
[----:B------:R-:W-:Y:S02]  /*0be0*/  LEA R12, R22, R19, 0x3 ;  /* 0x00000013160c7211 */ /* 0x000fe400078e18ff */
[----:B------:R-:W-:-:S02]  /*0bf0*/  LEA R124, P0, R16, R119, 0x1 ;  /* 0x00000077107c7211 */ /* 0x000fc400078008ff */
[----:B------:R-:W-:Y:S02]  /*0c00*/  LEA R122, P1, R14, R119, 0x1 ;  /* 0x000000770e7a7211 */ /* 0x000fe400078208ff */
[-C--:B------:R-:W-:Y:S01]  /*0c10*/  LEA.HI.X.SX32 R119, R13, R21.reuse, 0x1, P3 ;  /* 0x000000150d777211 */ /* 0x080fe200018f0eff */
[----:B------:R-:W-:Y:S01]  /*0c20*/  IMAD R13, R5, 0x90, RZ ;  /* 0x00000090050d7824 */ /* 0x000fe200078e02ff */
[----:B------:R-:W-:Y:S02]  /*0c30*/  IADD3.X R15, PT, PT, R15, UR13, R96, P4, P5 ;  /* 0x0000000d0f0f7c10 */ /* 0x000fe4000a7ea460 */
[----:B------:R-:W-:Y:S02]  /*0c40*/  LEA R110, P3, R12, R20, 0x1 ;  /* 0x000000140c6e7211 */ /* 0x000fe400078608ff */
[----:B------:R-:W-:Y:S02]  /*0c50*/  LEA.HI.X.SX32 R125, R16, R21, 0x1, P0 ;  /* 0x00000015107d7211 */ /* 0x000fe400000f0eff */
[----:B------:R-:W-:-:S02]  /*0c60*/  LEA.HI.X.SX32 R111, R12, R15, 0x1, P3 ;  /* 0x0000000f0c6f7211 */ /* 0x000fc400018f0eff */
[----:B------:R-:W-:Y:S02]  /*0c70*/  LOP3.LUT R12, R7, 0x30, RZ, 0xc0, !PT ;  /* 0x00000030070c7812 */ /* 0x000fe400078ec0ff */
[----:B------:R-:W-:Y:S02]  /*0c80*/  LEA.HI.X.SX32 R123, R14, R21, 0x1, P1 ;  /* 0x000000150e7b7211 */ /* 0x000fe400008f0eff */
[-C--:B------:R-:W-:Y:S02]  /*0c90*/  LEA R116, P0, R17, R20.reuse, 0x1 ;  /* 0x0000001411747211 */ /* 0x080fe400078008ff */
[-C--:B------:R-:W-:Y:S02]  /*0ca0*/  LEA R114, P1, R18, R20.reuse, 0x1 ;  /* 0x0000001412727211 */ /* 0x080fe400078208ff */
[----:B------:R-:W-:Y:S02]  /*0cb0*/  LEA R112, P2, R19, R20, 0x1 ;  /* 0x0000001413707211 */ /* 0x000fe400078408ff */
[----:B------:R-:W-:-:S02]  /*0cc0*/  LEA R101, R5, R12, 0x6 ;  /* 0x0000000c05657211 */ /* 0x000fc400078e30ff */
[----:B------:R-:W-:Y:S02]  /*0cd0*/  LOP3.LUT R100, R13, 0x30, R6, 0x78, !PT ;  /* 0x000000300d647812 */ /* 0x000fe400078e7806 */
[-C--:B------:R-:W-:Y:S02]  /*0ce0*/  LEA.HI.X.SX32 R117, R17, R15.reuse, 0x1, P0 ;  /* 0x0000000f11757211 */ /* 0x080fe400000f0eff */
[-C--:B------:R-:W-:Y:S02]  /*0cf0*/  LEA.HI.X.SX32 R115, R18, R15.reuse, 0x1, P1 ;  /* 0x0000000f12737211 */ /* 0x080fe400008f0eff */
[----:B------:R-:W-:Y:S02]  /*0d00*/  LEA.HI.X.SX32 R113, R19, R15, 0x1, P2 ;  /* 0x0000000f13717211 */ /* 0x000fe400010f0eff */
[----:B------:R-:W-:Y:S02]  /*0d10*/  MOV R103, 0x3f800000 ;  /* 0x3f80000000677802 */ /* 0x000fe40000000f00 */
[----:B------:R-:W-:-:S02]  /*0d20*/  MOV R109, 0xff800000 ;  /* 0xff800000006d7802 */ /* 0x000fc40000000f00 */
[----:B------:R-:W-:Y:S02]  /*0d30*/  MOV R96, RZ ;  /* 0x000000ff00607202 */ /* 0x000fe40000000f00 */
[----:B------:R-:W-:Y:S02]  /*0d40*/  MOV R104, 0xff800000 ;  /* 0xff80000000687802 */ /* 0x000fe40000000f00 */
[----:B------:R-:W-:Y:S02]  /*0d50*/  MOV R102, 0x3f800000 ;  /* 0x3f80000000667802 */ /* 0x000fe40000000f00 */
[----:B------:R-:W-:Y:S02]  /*0d60*/  LOP3.LUT R101, R101, 0x30, R6, 0x78, !PT ;  /* 0x0000003065657812 */ /* 0x000fe400078e7806 */
[----:B0-----:R-:W-:-:S07]  /*0d70*/  LOP3.LUT R99, R100, 0x40, RZ, 0x3c, !PT ;  /* 0x0000004064637812 */ /* 0x001fce00078e3cff */
.L_x_1:
[----:B------:R-:W-:-:S04]  /*0d80*/  IMAD.WIDE R12, R96, 0x2, R124 ;  /* 0x00000002600c7825 */ /* 0x000fc800078e027c */
[C---:B------:R-:W-:Y:S02]  /*0d90*/  IMAD.WIDE R14, R96.reuse, 0x2, R122 ;  /* 0x00000002600e7825 */ /* 0x040fe400078e027a */
[----:B------:R-:W2:Y:S02]  /*0da0*/  LDG.E.U16 R13, desc[UR10][R12.64] ;  /* 0x0000000a0c0d7981 */ /* 0x000ea4000c1e1500 */
[C---:B------:R-:W-:Y:S02]  /*0db0*/  IMAD.WIDE R16, R96.reuse, 0x2, R120 ;  /* 0x0000000260107825 */ /* 0x040fe400078e0278 */
[----:B------:R-:W3:Y:S02]  /*0dc0*/  LDG.E.U16 R15, desc[UR10][R14.64] ;  /* 0x0000000a0e0f7981 */ /* 0x000ee4000c1e1500 */
[----:B------:R-:W-:Y:S02]  /*0dd0*/  IMAD.WIDE R18, R96, 0x2, R118 ;  /* 0x0000000260127825 */ /* 0x000fe400078e0276 */
[----:B------:R-:W4:Y:S04]  /*0de0*/  LDG.E.U16 R17, desc[UR10][R16.64] ;  /* 0x0000000a10117981 */ /* 0x000f28000c1e1500 */
[----:B------:R-:W5:Y:S01]  /*0df0*/  LDG.E.U16 R19, desc[UR10][R18.64] ;  /* 0x0000000a12137981 */ /* 0x000f62000c1e1500 */
[----:B------:R-:W-:Y:S01]  /*0e00*/  BAR.SYNC.DEFER_BLOCKING 0x0 ;  /* 0x0000000000007b1d */ /* 0x000fe20000010000 */
[----:B------:R-:W-:-:S04]  /*0e10*/  IMAD.WIDE R44, R98, 0x2, R116 ;  /* 0x00000002622c7825 */ /* 0x000fc800078e0274 */
[----:B------:R-:W-:-:S04]  /*0e20*/  IMAD.WIDE R46, R98, 0x2, R114 ;  /* 0x00000002622e7825 */ /* 0x000fc800078e0272 */
[----:B------:R-:W-:-:S04]  /*0e30*/  IMAD.WIDE R56, R98, 0x2, R112 ;  /* 0x0000000262387825 */ /* 0x000fc800078e0270 */
[----:B------:R-:W-:Y:S01]  /*0e40*/  IMAD.WIDE R58, R98, 0x2, R110 ;  /* 0x00000002623a7825 */ /* 0x000fe200078e026e */
[----:B--2---:R-:W-:Y:S04]  /*0e50*/  STS.U16 [R8+UR6+0x4000], R13 ;  /* 0x0040000d08007988 */ /* 0x004fe80008000406 */
[----:B---3--:R-:W-:Y:S04]  /*0e60*/  STS.U16 [R8+UR6+0x4400], R15 ;  /* 0x0044000f08007988 */ /* 0x008fe80008000406 */
[----:B----4-:R-:W-:Y:S04]  /*0e70*/  STS.U16 [R8+UR6+0x4800], R17 ;  /* 0x0048001108007988 */ /* 0x010fe80008000406 */
[----:B-----5:R-:W-:Y:S01]  /*0e80*/  STS.U16 [R8+UR6+0x4c00], R19 ;  /* 0x004c001308007988 */ /* 0x020fe20008000406 */
[----:B------:R-:W-:Y:S06]  /*0e90*/  BAR.SYNC.DEFER_BLOCKING 0x0 ;  /* 0x0000000000007b1d */ /* 0x000fec0000010000 */
[----:B------:R-:W2:Y:S04]  /*0ea0*/  LDG.E.U16 R108, desc[UR10][R44.64] ;  /* 0x0000000a2c6c7981 */ /* 0x000ea8000c1e1500 */
[----:B------:R-:W3:Y:S04]  /*0eb0*/  LDG.E.U16 R107, desc[UR10][R46.64] ;  /* 0x0000000a2e6b7981 */ /* 0x000ee8000c1e1500 */
[----:B------:R-:W4:Y:S04]  /*0ec0*/  LDG.E.U16 R106, desc[UR10][R56.64] ;  /* 0x0000000a386a7981 */ /* 0x000f28000c1e1500 */
[----:B------:R0:W5:Y:S04]  /*0ed0*/  LDG.E.U16 R105, desc[UR10][R58.64] ;  /* 0x0000000a3a697981 */ /* 0x000168000c1e1500 */
[----:B------:R-:W-:Y:S04]  /*0ee0*/  LDSM.16.MT88.4 R92, [R10] ;  /* 0x000000000a5c783b */ /* 0x000fe80000004200 */
[----:B------:R-:W1:Y:S04]  /*0ef0*/  LDSM.16.M88.4 R40, [R101+UR6+0x4000] ;  /* 0x004000066528783b */ /* 0x000e680008000200 */
[----:B------:R-:W0:Y:S04]  /*0f00*/  LDSM.16.M88.4 R36, [R101+UR6+0x4200] ;  /* 0x004200066524783b */ /* 0x000e280008000200 */
[----:B------:R-:W0:Y:S04]  /*0f10*/  LDSM.16.M88.4 R32, [R101+UR6+0x4400] ;  /* 0x004400066520783b */ /* 0x000e280008000200 */
[----:B------:R-:W0:Y:S04]  /*0f20*/  LDSM.16.M88.4 R28, [R101+UR6+0x4600] ;  /* 0x00460006651c783b */ /* 0x000e280008000200 */
[----:B------:R-:W0:Y:S04]  /*0f30*/  LDSM.16.M88.4 R24, [R101+UR6+0x4800] ;  /* 0x004800066518783b */ /* 0x000e280008000200 */
[----:B------:R-:W0:Y:S04]  /*0f40*/  LDSM.16.M88.4 R20, [R101+UR6+0x4a00] ;  /* 0x004a00066514783b */ /* 0x000e280008000200 */
[----:B------:R-:W0:Y:S04]  /*0f50*/  LDSM.16.M88.4 R16, [R101+UR6+0x4c00] ;  /* 0x004c00066510783b */ /* 0x000e280008000200 */
[----:B------:R-:W0:Y:S04]  /*0f60*/  LDSM.16.MT88.4 R84, [R10+0x2000] ;  /* 0x002000000a54783b */ /* 0x000e280000004200 */
[----:B------:R-:W0:Y:S01]  /*0f70*/  LDSM.16.M88.4 R12, [R101+UR6+0x4e00] ;  /* 0x004e0006650c783b */ /* 0x000e220008000200 */
[----:B------:R-:W-:Y:S01]  /*0f80*/  BAR.SYNC.DEFER_BLOCKING 0x0 ;  /* 0x0000000000007b1d */ /* 0x000fe20000010000 */
[C---:B-1----:R-:W-:Y:S08]  /*0f90*/  HMMA.16816.F32 R88, R92.reuse, R40, RZ ;  /* 0x000000285c58723c */ /* 0x042ff000000018ff */
[C---:B0-----:R-:W-:Y:S08]  /*0fa0*/  HMMA.16816.F32 R80, R92.reuse, R36, RZ ;  /* 0x000000245c50723c */ /* 0x041ff000000018ff */
[C---:B------:R-:W-:Y:S08]  /*0fb0*/  HMMA.16816.F32 R76, R92.reuse, R32, RZ ;  /* 0x000000205c4c723c */ /* 0x040ff000000018ff */
[C---:B------:R-:W-:Y:S08]  /*0fc0*/  HMMA.16816.F32 R56, R92.reuse, R28, RZ ;  /* 0x0000001c5c38723c */ /* 0x040ff000000018ff */
[C---:B------:R-:W-:Y:S08]  /*0fd0*/  HMMA.16816.F32 R44, R92.reuse, R24, RZ ;  /* 0x000000185c2c723c */ /* 0x040ff000000018ff */
[C---:B------:R-:W-:Y:S08]  /*0fe0*/  HMMA.16816.F32 R60, R92.reuse, R20, RZ ;  /* 0x000000145c3c723c */ /* 0x040ff000000018ff */
[----:B------:R-:W-:Y:S08]  /*0ff0*/  HMMA.16816.F32 R64, R92, R16, RZ ;  /* 0x000000105c40723c */ /* 0x000ff000000018ff */
[C---:B------:R-:W-:Y:S08]  /*1000*/  HMMA.16816.F32 R88, R84.reuse, R42, R88 ;  /* 0x0000002a5458723c */ /* 0x040ff00000001858 */
[----:B------:R-:W-:Y:S08]  /*1010*/  HMMA.16816.F32 R80, R84, R38, R80 ;  /* 0x000000265450723c */ /* 0x000ff00000001850 */
[----:B------:R-:W-:Y:S08]  /*1020*/  HMMA.16816.F32 R92, R92, R12, RZ ;  /* 0x0000000c5c5c723c */ /* 0x000ff000000018ff */
[C---:B------:R-:W-:Y:S08]  /*1030*/  HMMA.16816.F32 R76, R84.reuse, R34, R76 ;  /* 0x00000022544c723c */ /* 0x040ff0000000184c */
[----:B------:R-:W-:Y:S01]  /*1040*/  HMMA.16816.F32 R56, R84, R30, R56 ;  /* 0x0000001e5438723c */ /* 0x000fe20000001838 */
[----:B------:R-:W-:-:S07]  /*1050*/  FMUL R12, R88, UR8 ;  /* 0x00000008580c7c20 */ /* 0x000fce0008400000 */
[----:B------:R-:W-:Y:S01]  /*1060*/  HMMA.16816.F32 R44, R84, R26, R44 ;  /* 0x0000001a542c723c */ /* 0x000fe2000000182c */
[----:B------:R-:W-:Y:S01]  /*1070*/  FMUL R13, R89, UR8 ;  /* 0x00000008590d7c20 */ /* 0x000fe20008400000 */
[----:B------:R-:W-:-:S06]  /*1080*/  FMUL R16, R80, UR8 ;  /* 0x0000000850107c20 */ /* 0x000fcc0008400000 */
[----:B------:R-:W-:Y:S01]  /*1090*/  HMMA.16816.F32 R60, R84, R22, R60 ;  /* 0x00000016543c723c */ /* 0x000fe2000000183c */
[----:B------:R-:W-:-:S07]  /*10a0*/  FMNMX3 R16, R12, R13, R16, !PT ;  /* 0x0000000d0c107276 */ /* 0x000fce0007800010 */
[----:B------:R-:W-:Y:S01]  /*10b0*/  HMMA.16816.F32 R64, R84, R18, R64 ;  /* 0x000000125440723c */ /* 0x000fe20000001840 */
[----:B------:R-:W-:Y:S01]  /*10c0*/  FMUL R12, R77, UR8 ;  /* 0x000000084d0c7c20 */ /* 0x000fe20008400000 */
[----:B------:R-:W-:-:S06]  /*10d0*/  FMUL R13, R56, UR8 ;  /* 0x00000008380d7c20 */ /* 0x000fcc0008400000 */
[----:B------:R-:W-:Y:S01]  /*10e0*/  HMMA.16816.F32 R92, R84, R14, R92 ;  /* 0x0000000e545c723c */ /* 0x000fe2000000185c */
[----:B------:R-:W-:Y:S01]  /*10f0*/  FMUL R14, R81, UR8 ;  /* 0x00000008510e7c20 */ /* 0x000fe20008400000 */
[----:B------:R-:W-:-:S05]  /*1100*/  FMUL R15, R76, UR8 ;  /* 0x000000084c0f7c20 */ /* 0x000fca0008400000 */
[----:B------:R-:W-:Y:S01]  /*1110*/  FMNMX3 R16, R16, R14, R15, !PT ;  /* 0x0000000e10107276 */ /* 0x000fe2000780000f */
[----:B------:R-:W-:Y:S01]  /*1120*/  FMUL R14, R57, UR8 ;  /* 0x00000008390e7c20 */ /* 0x000fe20008400000 */
[----:B------:R-:W-:Y:S02]  /*1130*/  FMUL R15, R44, UR8 ;  /* 0x000000082c0f7c20 */ /* 0x000fe40008400000 */
[----:B------:R-:W-:Y:S01]  /*1140*/  FMNMX3 R16, R16, R12, R13, !PT ;  /* 0x0000000c10107276 */ /* 0x000fe2000780000d */
[----:B------:R-:W-:Y:S01]  /*1150*/  FMUL R12, R45, UR8 ;  /* 0x000000082d0c7c20 */ /* 0x000fe20008400000 */
[----:B------:R-:W-:Y:S02]  /*1160*/  FMUL R13, R60, UR8 ;  /* 0x000000083c0d7c20 */ /* 0x000fe40008400000 */
[----:B------:R-:W-:Y:S01]  /*1170*/  FMNMX3 R16, R16, R14, R15, !PT ;  /* 0x0000000e10107276 */ /* 0x000fe2000780000f */
[----:B------:R-:W-:Y:S01]  /*1180*/  FMUL R14, R61, UR8 ;  /* 0x000000083d0e7c20 */ /* 0x000fe20008400000 */
[----:B------:R-:W-:-:S02]  /*1190*/  FMUL R15, R64, UR8 ;  /* 0x00000008400f7c20 */ /* 0x000fc40008400000 */
[----:B------:R-:W-:Y:S01]  /*11a0*/  FMNMX3 R16, R16, R12, R13, !PT ;  /* 0x0000000c10107276 */ /* 0x000fe2000780000d */
[----:B------:R-:W-:Y:S01]  /*11b0*/  FMUL R12, R65, UR8 ;  /* 0x00000008410c7c20 */ /* 0x000fe20008400000 */
[----:B------:R-:W-:Y:S02]  /*11c0*/  FMUL R13, R92, UR8 ;  /* 0x000000085c0d7c20 */ /* 0x000fe40008400000 */
[----:B------:R-:W-:Y:S01]  /*11d0*/  FMNMX3 R15, R16, R14, R15, !PT ;  /* 0x0000000e100f7276 */ /* 0x000fe2000780000f */
[----:B------:R-:W-:-:S03]  /*11e0*/  FMUL R14, R93, UR8 ;  /* 0x000000085d0e7c20 */ /* 0x000fc60008400000 */
[----:B------:R-:W-:-:S04]  /*11f0*/  FMNMX3 R13, R15, R12, R13, !PT ;  /* 0x0000000c0f0d7276 */ /* 0x000fc8000780000d */
[----:B------:R-:W-:-:S05]  /*1200*/  FMNMX R17, R14, R13, !PT ;  /* 0x0000000d0e117209 */ /* 0x000fca0007800000 */
[----:B------:R-:W0:Y:S01]  /*1210*/  SHFL.BFLY PT, R12, R17, 0x2, 0x1f ;  /* 0x0c401f00110c7f89 */ /* 0x000e2200000e0000 */
[----:B------:R-:W-:Y:S01]  /*1220*/  FMUL R13, R91, UR8 ;  /* 0x000000085b0d7c20 */ /* 0x000fe20008400000 */
[----:B------:R-:W-:Y:S01]  /*1230*/  FMUL R14, R82, UR8 ;  /* 0x00000008520e7c20 */ /* 0x000fe20008400000 */
[----:B------:R-:W-:Y:S01]  /*1240*/  FMUL R15, R83, UR8 ;  /* 0x00000008530f7c20 */ /* 0x000fe20008400000 */
[----:B------:R-:W-:Y:S01]  /*1250*/  FMUL R16, R78, UR8 ;  /* 0x000000084e107c20 */ /* 0x000fe20008400000 */
[----:B0-----:R-:W-:Y:S01]  /*1260*/  FMNMX R18, R17, R12, !PT ;  /* 0x0000000c11127209 */ /* 0x001fe20007800000 */
        /* <DEDUP_REMOVED lines=10> */
[----:B------:R-:W-:-:S04]  /*1310*/  FMNMX3 R14, R16, R14, R15, !PT ;  /* 0x0000000e100e7276 */ /* 0x000fc8000780000f */
[----:B------:R-:W-:Y:S01]  /*1320*/  FMNMX3 R16, R14, R12, R13, !PT ;  /* 0x0000000c0e107276 */ /* 0x000fe2000780000d */
[----:B------:R-:W-:Y:S01]  /*1330*/  FMUL R12, R63, UR8 ;  /* 0x000000083f0c7c20 */ /* 0x000fe20008400000 */
[----:B------:R-:W-:Y:S01]  /*1340*/  FMUL R13, R66, UR8 ;  /* 0x00000008420d7c20 */ /* 0x000fe20008400000 */
[----:B------:R-:W-:Y:S01]  /*1350*/  FMUL R14, R67, UR8 ;  /* 0x00000008430e7c20 */ /* 0x000fe20008400000 */
[----:B------:R-:W-:-:S03]  /*1360*/  FMUL R15, R94, UR8 ;  /* 0x000000085e0f7c20 */ /* 0x000fc60008400000 */
[----:B------:R-:W-:Y:S01]  /*1370*/  FMNMX3 R13, R16, R12, R13, !PT ;  /* 0x0000000c100d7276 */ /* 0x000fe2000780000d */
[----:B------:R-:W0:Y:S01]  /*1380*/  SHFL.BFLY PT, R84, R18, 0x1, 0x1f ;  /* 0x0c201f0012547f89 */ /* 0x000e2200000e0000 */
[----:B------:R-:W-:Y:S02]  /*1390*/  FMUL R12, R95, UR8 ;  /* 0x000000085f0c7c20 */ /* 0x000fe40008400000 */
[----:B------:R-:W-:-:S04]  /*13a0*/  FMNMX3 R13, R13, R14, R15, !PT ;  /* 0x0000000e0d0d7276 */ /* 0x000fc8000780000f */
[----:B------:R-:W-:-:S05]  /*13b0*/  FMNMX R12, R12, R13, !PT ;  /* 0x0000000d0c0c7209 */ /* 0x000fca0007800000 */
[----:B------:R-:W1:Y:S01]  /*13c0*/  SHFL.BFLY PT, R13, R12, 0x2, 0x1f ;  /* 0x0c401f000c0d7f89 */ /* 0x000e6200000e0000 */
[----:B0-----:R-:W-:-:S05]  /*13d0*/  FMNMX3 R84, R18, R84, R109, !PT ;  /* 0x0000005412547276 */ /* 0x001fca000780006d */
[----:B------:R-:W-:-:S04]  /*13e0*/  FFMA R56, R56, UR8, -R84 ;  /* 0x0000000838387c23 */ /* 0x000fc80008000854 */
[----:B------:R-:W-:Y:S01]  /*13f0*/  FMUL R56, R56, 1.4426950216293334961 ;  /* 0x3fb8aa3b38387820 */ /* 0x000fe20000400000 */
[----:B-1----:R-:W-:-:S03]  /*1400*/  FMNMX R13, R12, R13, !PT ;  /* 0x0000000d0c0d7209 */ /* 0x002fc60007800000 */
[----:B------:R0:W-:Y:S01]  /*1410*/  MUFU.EX2 R87, R56 ;  /* 0x0000003800577308 */ /* 0x0001e20000000800 */
[----:B--2---:R-:W-:Y:S04]  /*1420*/  STS.U16 [R9+UR6+0x4000], R108 ;  /* 0x0040006c09007988 */ /* 0x004fe80008000406 */
[----:B0-----:R-:W0:Y:S04]  /*1430*/  SHFL.BFLY PT, R56, R13, 0x1, 0x1f ;  /* 0x0c201f000d387f89 */ /* 0x001e2800000e0000 */
[----:B---3--:R-:W-:Y:S04]  /*1440*/  STS.U16 [R9+UR6+0x4400], R107 ;  /* 0x0044006b09007988 */ /* 0x008fe80008000406 */
[----:B----4-:R-:W-:Y:S04]  /*1450*/  STS.U16 [R9+UR6+0x4800], R106 ;  /* 0x0048006a09007988 */ /* 0x010fe80008000406 */
[----:B-----5:R-:W-:Y:S01]  /*1460*/  STS.U16 [R9+UR6+0x4c00], R105 ;  /* 0x004c006909007988 */ /* 0x020fe20008000406 */
[----:B------:R-:W-:Y:S01]  /*1470*/  BAR.SYNC.DEFER_BLOCKING 0x0 ;  /* 0x0000000000007b1d */ /* 0x000fe20000010000 */
[--C-:B------:R-:W-:Y:S01]  /*1480*/  FFMA R57, R57, UR8, -R84.reuse ;  /* 0x0000000839397c23 */ /* 0x100fe20008000854 */
[----:B------:R-:W-:Y:S01]  /*1490*/  FADD R12, -R84, R109 ;  /* 0x0000006d540c7221 */ /* 0x000fe20000000100 */
[--C-:B------:R-:W-:Y:S01]  /*14a0*/  FFMA R89, R89, UR8, -R84.reuse ;  /* 0x0000000859597c23 */ /* 0x100fe20008000854 */
[--C-:B------:R-:W-:Y:S01]  /*14b0*/  FFMA R88, R88, UR8, -R84.reuse ;  /* 0x0000000858587c23 */ /* 0x100fe20008000854 */
[----:B------:R-:W-:Y:S01]  /*14c0*/  FMUL R57, R57, 1.4426950216293334961 ;  /* 0x3fb8aa3b39397820 */ /* 0x000fe20000400000 */
[----:B------:R-:W-:Y:S01]  /*14d0*/  FFMA R76, R76, UR8, -R84 ;  /* 0x000000084c4c7c23 */ /* 0x000fe20008000854 */
[----:B------:R-:W-:Y:S01]  /*14e0*/  FMUL R12, R12, 1.4426950216293334961 ;  /* 0x3fb8aa3b0c0c7820 */ /* 0x000fe20000400000 */
[--C-:B0-----:R-:W-:Y:S01]  /*14f0*/  FMNMX3 R56, R13, R56, R104.reuse, !PT ;  /* 0x000000380d387276 */ /* 0x101fe20007800068 */
[----:B------:R-:W-:Y:S01]  /*1500*/  FMUL R33, R89, 1.4426950216293334961 ;  /* 0x3fb8aa3b59217820 */ /* 0x000fe20000400000 */
[----:B------:R-:W-:Y:S01]  /*1510*/  FMUL R32, R88, 1.4426950216293334961 ;  /* 0x3fb8aa3b58207820 */ /* 0x000fe20000400000 */
[----:B------:R-:W-:Y:S01]  /*1520*/  FMUL R76, R76, 1.4426950216293334961 ;  /* 0x3fb8aa3b4c4c7820 */ /* 0x000fe20000400000 */
[----:B------:R-:W-:Y:S01]  /*1530*/  MUFU.EX2 R89, R57 ;  /* 0x0000003900597308 */ /* 0x000fe20000000800 */
[----:B------:R-:W-:Y:S01]  /*1540*/  FADD R16, -R56, R104 ;  /* 0x0000006838107221 */ /* 0x000fe20000000100 */
[--C-:B------:R-:W-:Y:S01]  /*1550*/  FFMA R80, R80, UR8, -R84.reuse ;  /* 0x0000000850507c23 */ /* 0x100fe20008000854 */
[----:B------:R-:W-:Y:S01]  /*1560*/  FFMA R81, R81, UR8, -R84 ;  /* 0x0000000851517c23 */ /* 0x000fe20008000854 */
[--C-:B------:R-:W-:Y:S01]  /*1570*/  FFMA R90, R90, UR8, -R56.reuse ;  /* 0x000000085a5a7c23 */ /* 0x100fe20008000838 */
[----:B------:R-:W-:Y:S01]  /*1580*/  FFMA R91, R91, UR8, -R56 ;  /* 0x000000085b5b7c23 */ /* 0x000fe20008000838 */
[----:B------:R-:W-:-:S02]  /*1590*/  FFMA R44, R44, UR8, -R84 ;  /* 0x000000082c2c7c23 */ /* 0x000fc40008000854 */
[----:B------:R0:W-:Y:S01]  /*15a0*/  MUFU.EX2 R57, R12 ;  /* 0x0000000c00397308 */ /* 0x0001e20000000800 */
[----:B------:R-:W-:Y:S01]  /*15b0*/  FFMA R77, R77, UR8, -R84 ;  /* 0x000000084d4d7c23 */ /* 0x000fe20008000854 */
[----:B------:R-:W-:Y:S01]  /*15c0*/  FMUL R34, R80, 1.4426950216293334961 ;  /* 0x3fb8aa3b50227820 */ /* 0x000fe20000400000 */
[----:B------:R-:W-:Y:S01]  /*15d0*/  FMUL R40, R81, 1.4426950216293334961 ;  /* 0x3fb8aa3b51287820 */ /* 0x000fe20000400000 */
[----:B------:R-:W-:Y:S01]  /*15e0*/  FMUL R35, R90, 1.4426950216293334961 ;  /* 0x3fb8aa3b5a237820 */ /* 0x000fe20000400000 */
[----:B------:R-:W-:Y:S01]  /*15f0*/  FMUL R36, R91, 1.4426950216293334961 ;  /* 0x3fb8aa3b5b247820 */ /* 0x000fe20000400000 */
[----:B------:R-:W-:Y:S02]  /*1600*/  LDSM.16.M88.4 R20, [R100+UR6+0x4800] ;  /* 0x004800066414783b */ /* 0x000fe40008000200 */
[----:B------:R1:W-:Y:S02]  /*1610*/  MUFU.EX2 R86, R76 ;  /* 0x0000004c00567308 */ /* 0x0003e40000000800 */
[----:B0-----:R-:W0:Y:S01]  /*1620*/  LDSM.16.M88.4 R12, [R100+UR6+0x4000] ;  /* 0x00400006640c783b */ /* 0x001e220008000200 */
[----:B------:R-:W-:Y:S01]  /*1630*/  FMUL R44, R44, 1.4426950216293334961 ;  /* 0x3fb8aa3b2c2c7820 */ /* 0x000fe20000400000 */
[--C-:B------:R-:W-:Y:S01]  /*1640*/  FFMA R82, R82, UR8, -R56.reuse ;  /* 0x0000000852527c23 */ /* 0x100fe20008000838 */
[----:B------:R-:W-:-:S03]  /*1650*/  FFMA R83, R83, UR8, -R56 ;  /* 0x0000000853537c23 */ /* 0x000fc60008000838 */
[----:B------:R-:W-:Y:S01]  /*1660*/  MUFU.EX2 R32, R32 ;  /* 0x0000002000207308 */ /* 0x000fe20000000800 */
[----:B-1----:R-:W-:Y:S02]  /*1670*/  FMUL R76, R16, 1.4426950216293334961 ;  /* 0x3fb8aa3b104c7820 */ /* 0x002fe40000400000 */
[----:B------:R-:W1:Y:S01]  /*1680*/  LDSM.16.M88.4 R16, [R100+UR6+0x4400] ;  /* 0x004400066410783b */ /* 0x000e620008000200 */
[----:B------:R-:W-:-:S04]  /*1690*/  FMUL R88, R77, 1.4426950216293334961 ;  /* 0x3fb8aa3b4d587820 */ /* 0x000fc80000400000 */
[----:B------:R-:W2:Y:S01]  /*16a0*/  MUFU.EX2 R33, R33 ;  /* 0x0000002100217308 */ /* 0x000ea20000000800 */
[----:B------:R-:W-:-:S07]  /*16b0*/  FMUL R41, R82, 1.4426950216293334961 ;  /* 0x3fb8aa3b52297820 */ /* 0x000fce0000400000 */
[----:B------:R3:W-:Y:S08]  /*16c0*/  MUFU.EX2 R77, R44 ;  /* 0x0000002c004d7308 */ /* 0x0007f00000000800 */
[----:B------:R-:W-:Y:S01]  /*16d0*/  MUFU.EX2 R34, R34 ;  /* 0x0000002200227308 */ /* 0x000fe20000000800 */
[----:B---3--:R-:W-:-:S07]  /*16e0*/  FMUL R44, R83, 1.4426950216293334961 ;  /* 0x3fb8aa3b532c7820 */ /* 0x008fce0000400000 */
[----:B------:R-:W3:Y:S08]  /*16f0*/  MUFU.EX2 R40, R40 ;  /* 0x0000002800287308 */ /* 0x000ef00000000800 */
[----:B------:R-:W-:Y:S08]  /*1700*/  MUFU.EX2 R35, R35 ;  /* 0x0000002300237308 */ /* 0x000ff00000000800 */
[----:B------:R-:W4:Y:S01]  /*1710*/  MUFU.EX2 R36, R36 ;  /* 0x0000002400247308 */ /* 0x000f220000000800 */
[----:B------:R-:W-:Y:S01]  /*1720*/  FFMA R45, R45, UR8, -R84 ;  /* 0x000000082d2d7c23 */ /* 0x000fe20008000854 */
[----:B--2---:R-:W-:-:S06]  /*1730*/  F2FP.F16.F32.PACK_AB R24, R33, R32 ;  /* 0x000000202118723e */ /* 0x004fcc00000000ff */
[----:B------:R-:W-:Y:S01]  /*1740*/  MUFU.EX2 R41, R41 ;  /* 0x0000002900297308 */ /* 0x000fe20000000800 */
[----:B------:R-:W-:Y:S01]  /*1750*/  FMUL R45, R45, 1.4426950216293334961 ;  /* 0x3fb8aa3b2d2d7820 */ /* 0x000fe20000400000 */
[----:B------:R-:W-:-:S06]  /*1760*/  FADD R33, R32, R33 ;  /* 0x0000002120217221 */ /* 0x000fcc0000000000 */
[----:B------:R-:W-:Y:S01]  /*1770*/  MUFU.EX2 R44, R44 ;  /* 0x0000002c002c7308 */ /* 0x000fe20000000800 */
[----:B------:R-:W-:-:S07]  /*1780*/  FFMA R78, R78, UR8, -R56 ;  /* 0x000000084e4e7c23 */ /* 0x000fce0008000838 */
[----:B------:R-:W2:Y:S01]  /*1790*/  MUFU.EX2 R76, R76 ;  /* 0x0000004c004c7308 */ /* 0x000ea20000000800 */
[--C-:B------:R-:W-:Y:S01]  /*17a0*/  FFMA R79, R79, UR8, -R56.reuse ;  /* 0x000000084f4f7c23 */ /* 0x100fe20008000838 */
[----:B------:R-:W-:Y:S01]  /*17b0*/  FFMA R58, R58, UR8, -R56 ;  /* 0x000000083a3a7c23 */ /* 0x000fe20008000838 */
[----:B---3--:R-:W-:Y:S01]  /*17c0*/  F2FP.F16.F32.PACK_AB R26, R40, R34 ;  /* 0x00000022281a723e */ /* 0x008fe200000000ff */
[----:B----4-:R-:W-:Y:S01]  /*17d0*/  FADD R42, R35, R36 ;  /* 0x00000024232a7221 */ /* 0x010fe20000000000 */
[----:B------:R-:W-:-:S03]  /*17e0*/  F2FP.F16.F32.PACK_AB R25, R36, R35 ;  /* 0x000000232419723e */ /* 0x000fc600000000ff */
[----:B------:R-:W3:Y:S01]  /*17f0*/  MUFU.EX2 R88, R88 ;  /* 0x0000005800587308 */ /* 0x000ee20000000800 */
[----:B------:R-:W-:Y:S02]  /*1800*/  FADD R43, R34, R33 ;  /* 0x00000021222b7221 */ /* 0x000fe40000000000 */
[----:B------:R-:W4:Y:S05]  /*1810*/  LDSM.16.M88.4 R32, [R100+UR6+0x4c00] ;  /* 0x004c00066420783b */ /* 0x000f2a0008000200 */
[----:B------:R5:W-:Y:S01]  /*1820*/  MUFU.EX2 R81, R45 ;  /* 0x0000002d00517308 */ /* 0x000be20000000800 */
[----:B------:R-:W-:Y:S01]  /*1830*/  FMUL R79, R79, 1.4426950216293334961 ;  /* 0x3fb8aa3b4f4f7820 */ /* 0x000fe20000400000 */
[----:B------:R-:W-:Y:S01]  /*1840*/  FMUL R58, R58, 1.4426950216293334961 ;  /* 0x3fb8aa3b3a3a7820 */ /* 0x000fe20000400000 */
[--C-:B------:R-:W-:Y:S01]  /*1850*/  FFMA R37, R47, UR8, -R56.reuse ;  /* 0x000000082f257c23 */ /* 0x100fe20008000838 */
[----:B-----5:R-:W-:Y:S01]  /*1860*/  FMUL R45, R78, 1.4426950216293334961 ;  /* 0x3fb8aa3b4e2d7820 */ /* 0x020fe20000400000 */
[C---:B------:R-:W-:Y:S01]  /*1870*/  FMUL R28, R57.reuse, R48 ;  /* 0x00000030391c7220 */ /* 0x040fe20000400000 */
[----:B------:R-:W-:Y:S01]  /*1880*/  FMUL R29, R57, R49 ;  /* 0x00000031391d7220 */ /* 0x000fe20000400000 */
[C---:B--2---:R-:W-:Y:S01]  /*1890*/  FMUL R30, R76.reuse, R50 ;  /* 0x000000324c1e7220 */ /* 0x044fe20000400000 */
[----:B------:R-:W-:Y:S01]  /*18a0*/  FMUL R31, R76, R51 ;  /* 0x000000334c1f7220 */ /* 0x000fe20000400000 */
[----:B------:R-:W-:Y:S01]  /*18b0*/  F2FP.F16.F32.PACK_AB R27, R44, R41 ;  /* 0x000000292c1b723e */ /* 0x000fe200000000ff */
[----:B------:R-:W2:Y:S01]  /*18c0*/  MUFU.EX2 R45, R45 ;  /* 0x0000002d002d7308 */ /* 0x000ea20000000800 */
[----:B------:R-:W-:Y:S01]  /*18d0*/  FADD R43, R40, R43 ;  /* 0x0000002b282b7221 */ /* 0x000fe20000000000 */
[----:B------:R-:W-:Y:S01]  /*18e0*/  FFMA R59, R59, UR8, -R56 ;  /* 0x000000083b3b7c23 */ /* 0x000fe20008000838 */
[----:B------:R-:W-:Y:S01]  /*18f0*/  FMUL R36, R57, R72 ;  /* 0x0000004839247220 */ /* 0x000fe20000400000 */
[C---:B------:R-:W-:Y:S01]  /*1900*/  FMUL R38, R76.reuse, R74 ;  /* 0x0000004a4c267220 */ /* 0x040fe20000400000 */
[----:B------:R-:W-:Y:S01]  /*1910*/  FMUL R39, R76, R75 ;  /* 0x0000004b4c277220 */ /* 0x000fe20000400000 */
[----:B------:R-:W-:-:S02]  /*1920*/  FADD R43, R86, R43 ;  /* 0x0000002b562b7221 */ /* 0x000fc40000000000 */
[----:B------:R5:W-:Y:S01]  /*1930*/  MUFU.EX2 R78, R58 ;  /* 0x0000003a004e7308 */ /* 0x000be20000000800 */
[----:B0-----:R-:W-:Y:S01]  /*1940*/  HMMA.16816.F32 R28, R24, R12, R28 ;  /* 0x0000000c181c723c */ /* 0x001fe2000000181c */
[----:B------:R-:W-:Y:S01]  /*1950*/  FMUL R59, R59, 1.4426950216293334961 ;  /* 0x3fb8aa3b3b3b7820 */ /* 0x000fe20000400000 */
[----:B------:R-:W-:Y:S01]  /*1960*/  FFMA R46, R46, UR8, -R56 ;  /* 0x000000082e2e7c23 */ /* 0x000fe20008000838 */
[----:B---3--:R-:W-:-:S04]  /*1970*/  FADD R12, R88, R43 ;  /* 0x0000002b580c7221 */ /* 0x008fc80000000000 */
[----:B------:R-:W0:Y:S01]  /*1980*/  MUFU.EX2 R79, R79 ;  /* 0x0000004f004f7308 */ /* 0x000e220000000800 */
[----:B-----5:R-:W-:Y:S01]  /*1990*/  FMUL R58, R37, 1.4426950216293334961 ;  /* 0x3fb8aa3b253a7820 */ /* 0x020fe20000400000 */
[----:B------:R-:W-:Y:S01]  /*19a0*/  FMUL R37, R57, R73 ;  /* 0x0000004939257220 */ /* 0x000fe20000400000 */
[----:B------:R-:W-:Y:S01]  /*19b0*/  FADD R49, R41, R42 ;  /* 0x0000002a29317221 */ /* 0x000fe20000000000 */
[----:B------:R-:W-:Y:S01]  /*19c0*/  FMUL R46, R46, 1.4426950216293334961 ;  /* 0x3fb8aa3b2e2e7820 */ /* 0x000fe20000400000 */
[----:B------:R-:W-:Y:S01]  /*19d0*/  FFMA R60, R60, UR8, -R84 ;  /* 0x000000083c3c7c23 */ /* 0x000fe20008000854 */
[C---:B------:R-:W-:Y:S01]  /*19e0*/  FMUL R40, R57.reuse, R68 ;  /* 0x0000004439287220 */ /* 0x040fe20000400000 */
[----:B------:R-:W-:Y:S01]  /*19f0*/  FMUL R41, R57, R69 ;  /* 0x0000004539297220 */ /* 0x000fe20000400000 */
[----:B------:R3:W5:Y:S01]  /*1a00*/  MUFU.EX2 R47, R59 ;  /* 0x0000003b002f7308 */ /* 0x0007620000000800 */
[C---:B-1----:R-:W-:Y:S01]  /*1a10*/  HMMA.16816.F32 R36, R24.reuse, R16, R36 ;  /* 0x000000101824723c */ /* 0x042fe20000001824 */
[----:B------:R-:W-:Y:S01]  /*1a20*/  FADD R16, R87, R12 ;  /* 0x0000000c57107221 */ /* 0x000fe20000000000 */
[C---:B------:R-:W-:Y:S01]  /*1a30*/  FMUL R42, R76.reuse, R70 ;  /* 0x000000464c2a7220 */ /* 0x040fe20000400000 */
[----:B------:R-:W-:Y:S01]  /*1a40*/  FMUL R43, R76, R71 ;  /* 0x000000474c2b7220 */ /* 0x000fe20000400000 */
[----:B------:R-:W-:Y:S01]  /*1a50*/  FADD R12, R44, R49 ;  /* 0x000000312c0c7221 */ /* 0x000fe20000000000 */
[----:B------:R-:W-:Y:S01]  /*1a60*/  FFMA R62, R62, UR8, -R56 ;  /* 0x000000083e3e7c23 */ /* 0x000fe20008000838 */
[----:B------:R-:W-:Y:S01]  /*1a70*/  FMUL R80, R60, 1.4426950216293334961 ;  /* 0x3fb8aa3b3c507820 */ /* 0x000fe20000400000 */
[----:B------:R1:W1:Y:S01]  /*1a80*/  MUFU.EX2 R13, R46 ;  /* 0x0000002e000d7308 */ /* 0x0002620000000800 */
[----:B--2---:R-:W-:Y:S01]  /*1a90*/  FADD R12, R45, R12 ;  /* 0x0000000c2d0c7221 */ /* 0x004fe20000000000 */
[----:B------:R-:W-:Y:S01]  /*1aa0*/  FFMA R63, R63, UR8, -R56 ;  /* 0x000000083f3f7c23 */ /* 0x000fe20008000838 */
[----:B---3--:R-:W-:Y:S01]  /*1ab0*/  FMUL R59, R62, 1.4426950216293334961 ;  /* 0x3fb8aa3b3e3b7820 */ /* 0x008fe20000400000 */
[----:B------:R-:W-:Y:S01]  /*1ac0*/  FFMA R61, R61, UR8, -R84 ;  /* 0x000000083d3d7c23 */ /* 0x000fe20008000854 */
[----:B------:R-:W-:Y:S01]  /*1ad0*/  HMMA.16816.F32 R40, R24, R20, R40 ;  /* 0x000000141828723c */ /* 0x000fe20000001828 */
[----:B0-----:R-:W-:-:S02]  /*1ae0*/  FADD R21, R79, R12 ;  /* 0x0000000c4f157221 */ /* 0x001fc40000000000 */
[----:B------:R-:W0:Y:S01]  /*1af0*/  MUFU.EX2 R58, R58 ;  /* 0x0000003a003a7308 */ /* 0x000e220000000800 */
[----:B------:R-:W-:Y:S01]  /*1b00*/  FFMA R64, R64, UR8, -R84 ;  /* 0x0000000840407c23 */ /* 0x000fe20008000854 */
[----:B------:R-:W-:Y:S01]  /*1b10*/  FFMA R66, R66, UR8, -R56 ;  /* 0x0000000842427c23 */ /* 0x000fe20008000838 */
[----:B------:R-:W-:Y:S01]  /*1b20*/  FMUL R62, R63, 1.4426950216293334961 ;  /* 0x3fb8aa3b3f3e7820 */ /* 0x000fe20000400000 */
[----:B------:R-:W-:Y:S01]  /*1b30*/  FMUL R61, R61, 1.4426950216293334961 ;  /* 0x3fb8aa3b3d3d7820 */ /* 0x000fe20000400000 */
[----:B------:R-:W-:Y:S01]  /*1b40*/  FADD R48, R89, R16 ;  /* 0x0000001059307221 */ /* 0x000fe20000000000 */
[----:B------:R-:W-:Y:S01]  /*1b50*/  FADD R12, R78, R21 ;  /* 0x000000154e0c7221 */ /* 0x000fe20000000000 */
[----:B------:R-:W-:Y:S01]  /*1b60*/  FFMA R65, R65, UR8, -R84 ;  /* 0x0000000841417c23 */ /* 0x000fe20008000854 */
[----:B------:R-:W2:Y:S01]  /*1b70*/  MUFU.EX2 R80, R80 ;  /* 0x0000005000507308 */ /* 0x000ea20000000800 */
[----:B------:R-:W-:Y:S01]  /*1b80*/  FMUL R60, R64, 1.4426950216293334961 ;  /* 0x3fb8aa3b403c7820 */ /* 0x000fe20000400000 */
[----:B------:R-:W-:Y:S01]  /*1b90*/  FFMA R67, R67, UR8, -R56 ;  /* 0x0000000843437c23 */ /* 0x000fe20008000838 */
[----:B------:R-:W-:Y:S01]  /*1ba0*/  FMUL R16, R66, 1.4426950216293334961 ;  /* 0x3fb8aa3b42107820 */ /* 0x000fe20000400000 */
[C---:B------:R-:W-:Y:S01]  /*1bb0*/  FMUL R52, R57.reuse, R52 ;  /* 0x0000003439347220 */ /* 0x040fe20000400000 */
[C---:B------:R-:W-:Y:S01]  /*1bc0*/  FMUL R54, R76.reuse, R54 ;  /* 0x000000364c367220 */ /* 0x040fe20000400000 */
[----:B------:R-:W-:Y:S01]  /*1bd0*/  FMUL R53, R57, R53 ;  /* 0x0000003539357220 */ /* 0x000fe20000400000 */
[----:B------:R-:W-:Y:S01]  /*1be0*/  FMUL R55, R76, R55 ;  /* 0x000000374c377220 */ /* 0x000fe20000400000 */
[----:B------:R-:W3:Y:S01]  /*1bf0*/  MUFU.EX2 R59, R59 ;  /* 0x0000003b003b7308 */ /* 0x000ee20000000800 */
[----:B-----5:R-:W-:Y:S01]  /*1c00*/  FADD R12, R47, R12 ;  /* 0x0000000c2f0c7221 */ /* 0x020fe20000000000 */
[----:B------:R-:W-:Y:S01]  /*1c10*/  FMUL R65, R65, 1.4426950216293334961 ;  /* 0x3fb8aa3b41417820 */ /* 0x000fe20000400000 */
[----:B------:R-:W-:Y:S01]  /*1c20*/  FFMA R92, R92, UR8, -R84 ;  /* 0x000000085c5c7c23 */ /* 0x000fe20008000854 */
[----:B------:R-:W-:Y:S01]  /*1c30*/  FMUL R17, R67, 1.4426950216293334961 ;  /* 0x3fb8aa3b43117820 */ /* 0x000fe20000400000 */
[----:B------:R-:W-:Y:S01]  /*1c40*/  FFMA R94, R94, UR8, -R56 ;  /* 0x000000085e5e7c23 */ /* 0x000fe20008000838 */
[----:B------:R-:W-:Y:S01]  /*1c50*/  FFMA R93, R93, UR8, -R84 ;  /* 0x000000085d5d7c23 */ /* 0x000fe20008000854 */
[----:B------:R-:W-:Y:S01]  /*1c60*/  FFMA R95, R95, UR8, -R56 ;  /* 0x000000085f5f7c23 */ /* 0x000fe20008000838 */
[----:B------:R5:W0:Y:S01]  /*1c70*/  MUFU.EX2 R85, R61 ;  /* 0x0000003d00557308 */ /* 0x000a220000000800 */
[----:B------:R-:W-:Y:S01]  /*1c80*/  F2FP.F16.F32.PACK_AB R44, R88, R86 ;  /* 0x00000056582c723e */ /* 0x000fe200000000ff */
[----:B------:R-:W-:Y:S01]  /*1c90*/  FADD R48, R77, R48 ;  /* 0x000000304d307221 */ /* 0x000fe20000000000 */
[----:B-1----:R-:W-:Y:S01]  /*1ca0*/  F2FP.F16.F32.PACK_AB R46, R89, R87 ;  /* 0x00000057592e723e */ /* 0x002fe200000000ff */
[----:B------:R-:W-:Y:S04]  /*1cb0*/  LDSM.16.M88.4 R72, [R99+UR6+0x4400] ;  /* 0x004400066348783b */ /* 0x000fe80008000200 */
[----:B------:R-:W1:Y:S01]  /*1cc0*/  MUFU.EX2 R62, R62 ;  /* 0x0000003e003e7308 */ /* 0x000e620000000800 */
[----:B------:R-:W-:Y:S01]  /*1cd0*/  F2FP.F16.F32.PACK_AB R45, R79, R45 ;  /* 0x0000002d4f2d723e */ /* 0x000fe200000000ff */
[----:B------:R-:W-:Y:S01]  /*1ce0*/  FADD R21, R13, R12 ;  /* 0x0000000c0d157221 */ /* 0x000fe20000000000 */
[----:B------:R-:W-:Y:S01]  /*1cf0*/  F2FP.F16.F32.PACK_AB R47, R47, R78 ;  /* 0x0000004e2f2f723e */ /* 0x000fe200000000ff */
[----:B------:R-:W-:Y:S01]  /*1d00*/  FMUL R64, R92, 1.4426950216293334961 ;  /* 0x3fb8aa3b5c407820 */ /* 0x000fe20000400000 */
[----:B------:R-:W-:Y:S01]  /*1d10*/  FMUL R20, R94, 1.4426950216293334961 ;  /* 0x3fb8aa3b5e147820 */ /* 0x000fe20000400000 */
[----:B------:R-:W-:Y:S02]  /*1d20*/  LDSM.16.M88.4 R68, [R99+UR6+0x4800] ;  /* 0x004800066344783b */ /* 0x000fe40008000200 */
[----:B------:R-:W1:Y:S01]  /*1d30*/  MUFU.EX2 R60, R60 ;  /* 0x0000003c003c7308 */ /* 0x000e620000000800 */
[----:B----4-:R-:W-:Y:S01]  /*1d40*/  HMMA.16816.F32 R24, R24, R32, R52 ;  /* 0x000000201818723c */ /* 0x010fe20000001834 */
[----:B------:R-:W-:Y:S01]  /*1d50*/  FADD R33, R81, R48 ;  /* 0x0000003051217221 */ /* 0x000fe20000000000 */
[----:B0-----:R-:W-:-:S05]  /*1d60*/  FADD R12, R58, R21 ;  /* 0x000000153a0c7221 */ /* 0x001fca0000000000 */
[----:B------:R-:W0:Y:S01]  /*1d70*/  MUFU.EX2 R16, R16 ;  /* 0x0000001000107308 */ /* 0x000e220000000800 */
[----:B-----5:R-:W-:Y:S01]  /*1d80*/  FMUL R61, R93, 1.4426950216293334961 ;  /* 0x3fb8aa3b5d3d7820 */ /* 0x020fe20000400000 */
[----:B------:R-:W-:Y:S01]  /*1d90*/  FMUL R21, R95, 1.4426950216293334961 ;  /* 0x3fb8aa3b5f157820 */ /* 0x000fe20000400000 */
[----:B------:R-:W-:Y:S01]  /*1da0*/  HMMA.16816.F32 R28, R44, R14, R28 ;  /* 0x0000000e2c1c723c */ /* 0x000fe2000000181c */
[----:B--2---:R-:W-:-:S04]  /*1db0*/  FADD R14, R80, R33 ;  /* 0x00000021500e7221 */ /* 0x004fc80000000000 */
[----:B------:R-:W2:Y:S01]  /*1dc0*/  MUFU.EX2 R65, R65 ;  /* 0x0000004100417308 */ /* 0x000ea20000000800 */
[----:B---3--:R-:W-:Y:S01]  /*1dd0*/  FADD R33, R59, R12 ;  /* 0x0000000c3b217221 */ /* 0x008fe20000000000 */
[----:B------:R-:W3:Y:S06]  /*1de0*/  LDSM.16.M88.4 R48, [R99+UR6+0x4000] ;  /* 0x004000066330783b */ /* 0x000eec0008000200 */
[----:B------:R-:W4:Y:S01]  /*1df0*/  MUFU.EX2 R17, R17 ;  /* 0x0000001100117308 */ /* 0x000f220000000800 */
[----:B------:R-:W-:Y:S01]  /*1e00*/  FADD R15, R85, R14 ;  /* 0x0000000e550f7221 */ /* 0x000fe20000000000 */
[----:B-1----:R-:W-:Y:S01]  /*1e10*/  FADD R33, R62, R33 ;  /* 0x000000213e217221 */ /* 0x002fe20000000000 */
[----:B------:R-:W-:Y:S05]  /*1e20*/  LDSM.16.M88.4 R52, [R99+UR6+0x4c00] ;  /* 0x004c00066334783b */ /* 0x000fea0008000200 */
[----:B------:R-:W1:Y:S08]  /*1e30*/  MUFU.EX2 R64, R64 ;  /* 0x0000004000407308 */ /* 0x000e700000000800 */
[----:B------:R-:W5:Y:S01]  /*1e40*/  MUFU.EX2 R20, R20 ;  /* 0x0000001400147308 */ /* 0x000f620000000800 */
[----:B------:R-:W-:Y:S01]  /*1e50*/  FADD R12, R60, R15 ;  /* 0x0000000f3c0c7221 */ /* 0x000fe20000000000 */
[----:B0-----:R-:W-:-:S06]  /*1e60*/  FADD R14, R16, R33 ;  /* 0x00000021100e7221 */ /* 0x001fcc0000000000 */
[----:B------:R-:W0:Y:S08]  /*1e70*/  MUFU.EX2 R61, R61 ;  /* 0x0000003d003d7308 */ /* 0x000e300000000800 */
[----:B------:R-:W3:Y:S01]  /*1e80*/  MUFU.EX2 R21, R21 ;  /* 0x0000001500157308 */ /* 0x000ee20000000800 */
[----:B--2---:R-:W-:Y:S01]  /*1e90*/  FADD R15, R65, R12 ;  /* 0x0000000c410f7221 */ /* 0x004fe20000000000 */
[----:B----4-:R-:W-:-:S03]  /*1ea0*/  FADD R33, R17, R14 ;  /* 0x0000000e11217221 */ /* 0x010fc60000000000 */
[----:B-1----:R-:W-:Y:S01]  /*1eb0*/  FADD R12, R64, R15 ;  /* 0x0000000f400c7221 */ /* 0x002fe20000000000 */
[----:B-----5:R-:W-:Y:S01]  /*1ec0*/  FADD R14, R20, R33 ;  /* 0x00000021140e7221 */ /* 0x020fe20000000000 */
[----:B------:R-:W-:Y:S02]  /*1ed0*/  HMMA.16816.F32 R36, R44, R18, R36 ;  /* 0x000000122c24723c */ /* 0x000fe40000001824 */
[----:B0-----:R-:W-:Y:S01]  /*1ee0*/  FADD R18, R61, R12 ;  /* 0x0000000c3d127221 */ /* 0x001fe20000000000 */
[----:B---3--:R-:W-:-:S05]  /*1ef0*/  FADD R19, R21, R14 ;  /* 0x0000000e15137221 */ /* 0x008fca0000000000 */
[C---:B------:R-:W-:Y:S01]  /*1f00*/  HMMA.16816.F32 R40, R44.reuse, R22, R40 ;  /* 0x000000162c28723c */ /* 0x040fe20000001828 */
[----:B------:R-:W0:Y:S04]  /*1f10*/  SHFL.BFLY PT, R23, R18, 0x2, 0x1f ;  /* 0x0c401f0012177f89 */ /* 0x000e2800000e0000 */
[----:B------:R-:W1:Y:S03]  /*1f20*/  SHFL.BFLY PT, R22, R19, 0x2, 0x1f ;  /* 0x0c401f0013167f89 */ /* 0x000e6600000e0000 */
[----:B------:R-:W-:Y:S01]  /*1f30*/  HMMA.16816.F32 R24, R44, R34, R24 ;  /* 0x000000222c18723c */ /* 0x000fe20000001818 */
[----:B------:R-:W-:Y:S02]  /*1f40*/  F2FP.F16.F32.PACK_AB R12, R81, R77 ;  /* 0x0000004d510c723e */ /* 0x000fe400000000ff */
[----:B------:R-:W-:-:S02]  /*1f50*/  F2FP.F16.F32.PACK_AB R14, R85, R80 ;  /* 0x00000050550e723e */ /* 0x000fc400000000ff */
[----:B------:R-:W-:Y:S02]  /*1f60*/  F2FP.F16.F32.PACK_AB R13, R58, R13 ;  /* 0x0000000d3a0d723e */ /* 0x000fe400000000ff */
[----:B------:R-:W-:-:S07]  /*1f70*/  F2FP.F16.F32.PACK_AB R15, R62, R59 ;  /* 0x0000003b3e0f723e */ /* 0x000fce00000000ff */
[----:B------:R-:W-:Y:S01]  /*1f80*/  HMMA.16816.F32 R28, R12, R48, R28 ;  /* 0x000000300c1c723c */ /* 0x000fe2000000181c */
[----:B0-----:R-:W-:-:S07]  /*1f90*/  FADD R23, R18, R23 ;  /* 0x0000001712177221 */ /* 0x001fce0000000000 */
[----:B------:R-:W-:Y:S01]  /*1fa0*/  HMMA.16816.F32 R36, R12, R72, R36 ;  /* 0x000000480c24723c */ /* 0x000fe20000001824 */
[----:B-1----:R-:W-:-:S07]  /*1fb0*/  FADD R22, R19, R22 ;  /* 0x0000001613167221 */ /* 0x002fce0000000000 */
[C---:B------:R-:W-:Y:S08]  /*1fc0*/  HMMA.16816.F32 R40, R12.reuse, R68, R40 ;  /* 0x000000440c28723c */ /* 0x040ff00000001828 */
[----:B------:R-:W-:Y:S01]  /*1fd0*/  HMMA.16816.F32 R24, R12, R52, R24 ;  /* 0x000000340c18723c */ /* 0x000fe20000001818 */
[----:B------:R-:W0:Y:S01]  /*1fe0*/  SHFL.BFLY PT, R18, R23, 0x1, 0x1f ;  /* 0x0c201f0017127f89 */ /* 0x000e2200000e0000 */
[----:B------:R-:W-:-:S03]  /*1ff0*/  F2FP.F16.F32.PACK_AB R12, R65, R60 ;  /* 0x0000003c410c723e */ /* 0x000fc600000000ff */
[----:B------:R-:W1:Y:S01]  /*2000*/  SHFL.BFLY PT, R19, R22, 0x1, 0x1f ;  /* 0x0c201f0016137f89 */ /* 0x000e6200000e0000 */
[----:B------:R-:W-:Y:S02]  /*2010*/  F2FP.F16.F32.PACK_AB R14, R61, R64 ;  /* 0x000000403d0e723e */ /* 0x000fe400000000ff */
[----:B------:R-:W-:Y:S02]  /*2020*/  F2FP.F16.F32.PACK_AB R13, R17, R16 ;  /* 0x00000010110d723e */ /* 0x000fe400000000ff */
[----:B------:R-:W-:Y:S01]  /*2030*/  F2FP.F16.F32.PACK_AB R15, R21, R20 ;  /* 0x00000014150f723e */ /* 0x000fe200000000ff */
[----:B------:R-:W-:-:S06]  /*2040*/  UIADD3 UR4, UPT, UPT, UR4, 0x40, URZ ;  /* 0x0000004004047890 */ /* 0x000fcc000fffe0ff */
[----:B------:R-:W-:Y:S01]  /*2050*/  HMMA.16816.F32 R48, R12, R50, R28 ;  /* 0x000000320c30723c */ /* 0x000fe2000000181c */
[----:B------:R-:W-:-:S07]  /*2060*/  UISETP.GE.AND UP0, UPT, UR4, UR5, UPT ;  /* 0x000000050400728c */ /* 0x000fce000bf06270 */
[C---:B------:R-:W-:Y:S08]  /*2070*/  HMMA.16816.F32 R72, R12.reuse, R74, R36 ;  /* 0x0000004a0c48723c */ /* 0x040ff00000001824 */
[C---:B------:R-:W-:Y:S08]  /*2080*/  HMMA.16816.F32 R68, R12.reuse, R70, R40 ;  /* 0x000000460c44723c */ /* 0x040ff00000001828 */
[----:B------:R-:W-:Y:S01]  /*2090*/  HMMA.16816.F32 R52, R12, R54, R24 ;  /* 0x000000360c34723c */ /* 0x000fe20000001818 */
[----:B0-----:R-:W-:Y:S01]  /*20a0*/  FADD R18, R23, R18 ;  /* 0x0000001217127221 */ /* 0x001fe20000000000 */
[----:B-1----:R-:W-:Y:S01]  /*20b0*/  FADD R19, R22, R19 ;  /* 0x0000001316137221 */ /* 0x002fe20000000000 */
[----:B------:R-:W-:Y:S01]  /*20c0*/  LEA R96, R11, R96, 0x6 ;  /* 0x000000600b607211 */ /* 0x000fe200078e30ff */
[----:B------:R-:W-:-:S02]  /*20d0*/  IMAD.MOV.U32 R109, RZ, RZ, R84 ;  /* 0x000000ffff6d7224 */ /* 0x000fc400078e0054 */
[----:B------:R-:W-:Y:S01]  /*20e0*/  FFMA R103, R57, R103, R18 ;  /* 0x0000006739677223 */ /* 0x000fe20000000012 */
[----:B------:R-:W-:Y:S01]  /*20f0*/  FFMA R102, R76, R102, R19 ;  /* 0x000000664c667223 */ /* 0x000fe20000000013 */
[----:B------:R-:W-:Y:S02]  /*2100*/  LEA R98, R97, R98, 0x6 ;  /* 0x0000006261627211 */ /* 0x000fe400078e30ff */
[----:B------:R-:W-:Y:S01]  /*2110*/  MOV R104, R56 ;  /* 0x0000003800687202 */ /* 0x000fe20000000f00 */
[----:B------:R-:W-:Y:S09]  /*2120*/  BRA.U !UP0, `(.L_x_1) ;  /* 0xffffffed08147547 */ /* 0x000ff2000b83ffff */
.L_x_0:
[----:B------:R-:W-:Y:S01]  /*2130*/  LEA R8, R5, UR6, 0x4 ;  /* 0x0000000605087c11 */ /* 0x000fe2000f8e20ff */
[----:B------:R-:W-:Y:S01]  /*2140*/  BAR.SYNC.DEFER_BLOCKING 0x0 ;  /* 0x0000000000007b1d */ /* 0x000fe20000010000 */
[C---:B------:R-:W-:Y:S02]  /*2150*/  FSETP.GT.AND P3, PT, |R103|.reuse, 8.50705917302346158658e+37, PT ;  /* 0x7e8000006700780b */ /* 0x040fe40003f64200 */
[----:B------:R-:W-:Y:S01]  /*2160*/  FSETP.GEU.AND P1, PT, |R103|, 1.175494350822287508e-38, PT ;  /* 0x008000006700780b */ /* 0x000fe20003f2e200 */
[----:B------:R-:W-:Y:S01]  /*2170*/  IMAD R10, R5, -0x8, R8 ;  /* 0xfffffff8050a7824 */ /* 0x000fe200078e0208 */
[C---:B------:R-:W-:Y:S01]  /*2180*/  FSETP.GT.AND P2, PT, |R102|.reuse, 8.50705917302346158658e+37, PT ;  /* 0x7e8000006600780b */ /* 0x040fe20003f44200 */
[C---:B------:R-:W-:Y:S01]  /*2190*/  FMUL R5, R103.reuse, 8388608 ;  /* 0x4b00000067057820 */ /* 0x040fe20000400000 */
[----:B------:R-:W-:Y:S01]  /*21a0*/  FSETP.GEU.AND P4, PT, R103, 1.175494350822287508e-38, PT ;  /* 0x008000006700780b */ /* 0x000fe20003f8e000 */
[----:B------:R-:W0:Y:S01]  /*21b0*/  LDC R36, c[0x0][0x3e8] ;  /* 0x0000fa00ff247b82 */ /* 0x000e220000000800 */
[----:B------:R-:W-:Y:S01]  /*21c0*/  FSETP.GEU.AND P6, PT, |R102|, 1.175494350822287508e-38, PT ;  /* 0x008000006600780b */ /* 0x000fe20003fce200 */
[----:B------:R-:W1:Y:S01]  /*21d0*/  LDCU.64 UR4, c[0x0][0x3e0] ;  /* 0x00007c00ff0477ac */ /* 0x000e620008000a00 */
[----:B------:R-:W-:-:S02]  /*21e0*/  SHF.L.U32 R9, R0, 0x2, RZ ;  /* 0x0000000200097819 */ /* 0x000fc400000006ff */
[----:B------:R-:W-:Y:S01]  /*21f0*/  FSEL R24, R5, R103, !P4 ;  /* 0x0000006705187208 */ /* 0x000fe20006000000 */
[C---:B------:R-:W-:Y:S01]  /*2200*/  FMUL R5, R102.reuse, 8388608 ;  /* 0x4b00000066057820 */ /* 0x040fe20000400000 */
[C---:B------:R-:W-:Y:S01]  /*2210*/  FSETP.GEU.AND P5, PT, R102.reuse, 1.175494350822287508e-38, PT ;  /* 0x008000006600780b */ /* 0x040fe20003fae000 */
[----:B------:R-:W-:Y:S01]  /*2220*/  @P3 FMUL R103, R103, 0.25 ;  /* 0x3e80000067673820 */ /* 0x000fe20000400000 */
[----:B------:R-:W-:Y:S01]  /*2230*/  LOP3.LUT R9, R9, 0x3c0, RZ, 0xc0, !PT ;  /* 0x000003c009097812 */ /* 0x000fe200078ec0ff */
[----:B------:R-:W-:Y:S01]  /*2240*/  @P3 FMUL R73, R73, 0.25 ;  /* 0x3e80000049493820 */ /* 0x000fe20000400000 */
[----:B------:R-:W-:Y:S01]  /*2250*/  FSEL R25, R5, R102, !P5 ;  /* 0x0000006605197208 */ /* 0x000fe20006800000 */
[----:B------:R-:W-:Y:S01]  /*2260*/  @!P1 FMUL R103, R103, 16777216 ;  /* 0x4b80000067679820 */ /* 0x000fe20000400000 */
[----:B------:R-:W-:Y:S01]  /*2270*/  IADD3 R11, PT, PT, R9, R10, RZ ;  /* 0x0000000a090b7210 */ /* 0x000fe20007ffe0ff */
[----:B------:R-:W-:Y:S01]  /*2280*/  @P2 FMUL R102, R102, 0.25 ;  /* 0x3e80000066662820 */ /* 0x000fe20000400000 */
[C---:B------:R-:W-:Y:S01]  /*2290*/  LOP3.LUT R10, R0.reuse, 0x8, RZ, 0xc0, !PT ;  /* 0x00000008000a7812 */ /* 0x040fe200078ec0ff */
[----:B------:R-:W2:Y:S01]  /*22a0*/  MUFU.RCP R18, R103 ;  /* 0x0000006700127308 */ /* 0x000ea20000001000 */
[----:B------:R-:W-:Y:S01]  /*22b0*/  LOP3.LUT P0, RZ, R0, 0x100, RZ, 0xc0, !PT ;  /* 0x0000010000ff7812 */ /* 0x000fe2000780c0ff */
[----:B------:R-:W-:Y:S01]  /*22c0*/  @!P6 FMUL R102, R102, 16777216 ;  /* 0x4b8000006666e820 */ /* 0x000fe20000400000 */
[----:B------:R-:W-:Y:S01]  /*22d0*/  LOP3.LUT R9, R7, 0xf80, RZ, 0xc0, !PT ;  /* 0x00000f8007097812 */ /* 0x000fe200078ec0ff */
[----:B------:R-:W-:Y:S01]  /*22e0*/  @P3 FMUL R49, R49, 0.25 ;  /* 0x3e80000031313820 */ /* 0x000fe20000400000 */
[----:B------:R-:W-:Y:S01]  /*22f0*/  IADD3 R0, PT, PT, R24, -0x3f3504f3, RZ ;  /* 0xc0cafb0d18007810 */ /* 0x000fe20007ffe0ff */
[----:B------:R-:W-:Y:S01]  /*2300*/  @!P1 FMUL R73, R73, 16777216 ;  /* 0x4b80000049499820 */ /* 0x000fe20000400000 */
[----:B------:R-:W-:Y:S01]  /*2310*/  LEA R12, R10, R8, 0x9 ;  /* 0x000000080a0c7211 */ /* 0x000fe200078e48ff */
[----:B------:R-:W3:Y:S01]  /*2320*/  MUFU.RCP R15, R102 ;  /* 0x00000066000f7308 */ /* 0x000ee20000001000 */
[----:B------:R-:W-:Y:S01]  /*2330*/  LOP3.LUT R7, R0, 0xff800000, RZ, 0xc0, !PT ;  /* 0xff80000000077812 */ /* 0x000fe200078ec0ff */
[----:B------:R-:W-:Y:S01]  /*2340*/  @!P1 FMUL R49, R49, 16777216 ;  /* 0x4b80000031319820 */ /* 0x000fe20000400000 */
[----:B------:R-:W-:Y:S01]  /*2350*/  FSEL R5, RZ, -23, P4 ;  /* 0xc1b80000ff057808 */ /* 0x000fe20002000000 */
[----:B------:R-:W-:Y:S01]  /*2360*/  IMAD.IADD R22, R9, 0x1, R12 ;  /* 0x0000000109167824 */ /* 0x000fe200078e020c */
[----:B------:R-:W-:Y:S01]  /*2370*/  IADD3 R9, PT, PT, R25, -0x3f3504f3, RZ ;  /* 0xc0cafb0d19097810 */ /* 0x000fe20007ffe0ff */
[----:B------:R-:W-:Y:S01]  /*2380*/  @P2 FMUL R75, R75, 0.25 ;  /* 0x3e8000004b4b2820 */ /* 0x000fe20000400000 */
[----:B------:R-:W-:Y:S01]  /*2390*/  I2FP.F32.S32 R8, R7 ;  /* 0x0000000700087245 */ /* 0x000fe20000201400 */
[----:B------:R-:W-:Y:S01]  /*23a0*/  @P2 FMUL R74, R74, 0.25 ;  /* 0x3e8000004a4a2820 */ /* 0x000fe20000400000 */
[----:B------:R-:W-:Y:S01]  /*23b0*/  LOP3.LUT R12, R9, 0xff800000, RZ, 0xc0, !PT ;  /* 0xff800000090c7812 */ /* 0x000fe200078ec0ff */
[----:B------:R-:W-:Y:S01]  /*23c0*/  @P2 FMUL R51, R51, 0.25 ;  /* 0x3e80000033332820 */ /* 0x000fe20000400000 */
[----:B------:R-:W-:Y:S01]  /*23d0*/  @P2 FMUL R50, R50, 0.25 ;  /* 0x3e80000032322820 */ /* 0x000fe20000400000 */
[----:B------:R-:W-:Y:S01]  /*23e0*/  @P3 FMUL R72, R72, 0.25 ;  /* 0x3e80000048483820 */ /* 0x000fe20000400000 */
[----:B------:R-:W-:Y:S01]  /*23f0*/  @P3 FMUL R48, R48, 0.25 ;  /* 0x3e80000030303820 */ /* 0x000fe20000400000 */
[----:B------:R-:W-:Y:S01]  /*2400*/  FFMA.FTZ R5, R8, 1.1920928955078125e-07, R5 ;  /* 0x3400000008057823 */ /* 0x000fe20000010005 */
[----:B------:R-:W-:Y:S01]  /*2410*/  FSEL R8, RZ, -23, P5 ;  /* 0xc1b80000ff087808 */ /* 0x000fe20002800000 */
[C---:B--2---:R-:W-:Y:S01]  /*2420*/  FMUL R14, R18.reuse, R73 ;  /* 0x00000049120e7220 */ /* 0x044fe20000400000 */
[-C--:B------:R-:W-:Y:S01]  /*2430*/  I2FP.F32.S32 R9, R12.reuse ;  /* 0x0000000c00097245 */ /* 0x080fe20000201400 */
[----:B------:R-:W-:Y:S01]  /*2440*/  FMUL R19, R18, R49 ;  /* 0x0000003112137220 */ /* 0x000fe20000400000 */
[----:B------:R-:W-:Y:S01]  /*2450*/  @!P6 FMUL R75, R75, 16777216 ;  /* 0x4b8000004b4be820 */ /* 0x000fe20000400000 */
[----:B------:R-:W-:Y:S01]  /*2460*/  @!P6 FMUL R74, R74, 16777216 ;  /* 0x4b8000004a4ae820 */ /* 0x000fe20000400000 */
[----:B------:R-:W-:Y:S01]  /*2470*/  @!P6 FMUL R51, R51, 16777216 ;  /* 0x4b8000003333e820 */ /* 0x000fe20000400000 */
[----:B------:R-:W-:Y:S01]  /*2480*/  @!P6 FMUL R50, R50, 16777216 ;  /* 0x4b8000003232e820 */ /* 0x000fe20000400000 */
[----:B------:R-:W-:Y:S01]  /*2490*/  @!P1 FMUL R72, R72, 16777216 ;  /* 0x4b80000048489820 */ /* 0x000fe20000400000 */
[----:B------:R-:W-:Y:S01]  /*24a0*/  @!P1 FMUL R48, R48, 16777216 ;  /* 0x4b80000030309820 */ /* 0x000fe20000400000 */
[----:B------:R-:W-:Y:S01]  /*24b0*/  IADD3 R7, PT, PT, R24, -R7, RZ ;  /* 0x8000000718077210 */ /* 0x000fe20007ffe0ff */
[----:B------:R-:W-:Y:S01]  /*24c0*/  @P2 FMUL R55, R55, 0.25 ;  /* 0x3e80000037372820 */ /* 0x000fe20000400000 */
[----:B------:R-:W-:Y:S01]  /*24d0*/  @P2 FMUL R54, R54, 0.25 ;  /* 0x3e80000036362820 */ /* 0x000fe20000400000 */
[----:B------:R-:W-:Y:S01]  /*24e0*/  @P2 FMUL R71, R71, 0.25 ;  /* 0x3e80000047472820 */ /* 0x000fe20000400000 */
[----:B------:R-:W-:Y:S01]  /*24f0*/  @P2 FMUL R70, R70, 0.25 ;  /* 0x3e80000046462820 */ /* 0x000fe20000400000 */
[----:B------:R-:W-:Y:S01]  /*2500*/  IADD3 R12, PT, PT, R25, -R12, RZ ;  /* 0x8000000c190c7210 */ /* 0x000fe20007ffe0ff */
[----:B------:R-:W-:Y:S01]  /*2510*/  FFMA.FTZ R13, R9, 1.1920928955078125e-07, R8 ;  /* 0x34000000090d7823 */ /* 0x000fe20000010008 */
[----:B------:R-:W-:Y:S01]  /*2520*/  LEA.HI R0, R10, R11, RZ, 0x1f ;  /* 0x0000000b0a007211 */ /* 0x000fe200078ff8ff */
[C---:B---3--:R-:W-:Y:S01]  /*2530*/  FMUL R11, R15.reuse, R75 ;  /* 0x0000004b0f0b7220 */ /* 0x048fe20000400000 */
[C---:B------:R-:W-:Y:S01]  /*2540*/  FMUL R10, R15.reuse, R74 ;  /* 0x0000004a0f0a7220 */ /* 0x040fe20000400000 */
[C---:B------:R-:W-:Y:S01]  /*2550*/  FMUL R16, R18.reuse, R72 ;  /* 0x0000004812107220 */ /* 0x040fe20000400000 */
[----:B------:R-:W-:Y:S01]  /*2560*/  FMUL R21, R18, R48 ;  /* 0x0000003012157220 */ /* 0x000fe20000400000 */
[C---:B------:R-:W-:Y:S01]  /*2570*/  FMUL R17, R15.reuse, R50 ;  /* 0x000000320f117220 */ /* 0x040fe20000400000 */
[----:B------:R-:W-:Y:S01]  /*2580*/  FMUL R20, R15, R51 ;  /* 0x000000330f147220 */ /* 0x000fe20000400000 */
[----:B------:R-:W-:Y:S01]  /*2590*/  F2FP.F16.F32.PACK_AB R9, R14, R19 ;  /* 0x000000130e09723e */ /* 0x000fe200000000ff */
[----:B------:R-:W-:Y:S01]  /*25a0*/  @!P6 FMUL R55, R55, 16777216 ;  /* 0x4b8000003737e820 */ /* 0x000fe20000400000 */
[----:B------:R-:W-:Y:S01]  /*25b0*/  MOV R19, 0x3dc6b27f ;  /* 0x3dc6b27f00137802 */ /* 0x000fe20000000f00 */
[----:B------:R-:W-:Y:S01]  /*25c0*/  @!P6 FMUL R54, R54, 16777216 ;  /* 0x4b8000003636e820 */ /* 0x000fe20000400000 */
[----:B------:R-:W-:Y:S01]  /*25d0*/  @!P6 FMUL R71, R71, 16777216 ;  /* 0x4b8000004747e820 */ /* 0x000fe20000400000 */
[----:B------:R-:W-:Y:S01]  /*25e0*/  @!P6 FMUL R70, R70, 16777216 ;  /* 0x4b8000004646e820 */ /* 0x000fe20000400000 */
[----:B------:R-:W-:Y:S01]  /*25f0*/  FADD R7, R7, -1 ;  /* 0xbf80000007077421 */ /* 0x000fe20000000000 */
[----:B------:R-:W-:Y:S01]  /*2600*/  FADD R14, R12, -1 ;  /* 0xbf8000000c0e7421 */ /* 0x000fe20000000000 */
[----:B------:R-:W-:Y:S01]  /*2610*/  F2FP.F16.F32.PACK_AB R8, R16, R21 ;  /* 0x000000151008723e */ /* 0x000fe200000000ff */
[C---:B------:R-:W-:Y:S01]  /*2620*/  FMUL R16, R15.reuse, R55 ;  /* 0x000000370f107220 */ /* 0x040fe20000400000 */
[----:B------:R-:W-:Y:S01]  /*2630*/  F2FP.F16.F32.PACK_AB R10, R10, R17 ;  /* 0x000000110a0a723e */ /* 0x000fe200000000ff */
[----:B------:R-:W-:Y:S01]  /*2640*/  FMUL R17, R15, R54 ;  /* 0x000000360f117220 */ /* 0x000fe20000400000 */
[----:B------:R-:W-:Y:S01]  /*2650*/  F2FP.F16.F32.PACK_AB R11, R11, R20 ;  /* 0x000000140b0b723e */ /* 0x000fe200000000ff */
[C---:B------:R-:W-:Y:S01]  /*2660*/  FMUL R21, R15.reuse, R71 ;  /* 0x000000470f157220 */ /* 0x040fe20000400000 */
[----:B------:R-:W-:Y:S01]  /*2670*/  FMUL R20, R15, R70 ;  /* 0x000000460f147220 */ /* 0x000fe20000400000 */
[CC--:B------:R-:W-:Y:S01]  /*2680*/  FFMA.FTZ R12, R7.reuse, R19.reuse, -0.16845393180847167969 ;  /* 0xbe2c7f30070c7423 */ /* 0x0c0fe20000010013 */
[----:B------:R-:W-:Y:S01]  /*2690*/  FFMA.FTZ R15, R14, R19, -0.16845393180847167969 ;  /* 0xbe2c7f300e0f7423 */ /* 0x000fe20000010013 */
[----:B------:R-:W-:Y:S01]  /*26a0*/  STSM.16.M88.4 [R22], R8 ;  /* 0x0000000816007844 */ /* 0x000fe20000000200 */
[----:B------:R-:W-:Y:S01]  /*26b0*/  LEA R28, R4, UR6, 0x4 ;  /* 0x00000006041c7c11 */ /* 0x000fe2000f8e20ff */
[----:B------:R-:W-:Y:S01]  /*26c0*/  FFMA.FTZ R12, R7, R12, 0.1716887056827545166 ;  /* 0x3e2fcf2a070c7423 */ /* 0x000fe2000001000c */
[C---:B------:R-:W-:Y:S01]  /*26d0*/  FFMA.FTZ R15, R14.reuse, R15, 0.1716887056827545166 ;  /* 0x3e2fcf2a0e0f7423 */ /* 0x040fe2000001000f */
[----:B------:R-:W-:Y:S01]  /*26e0*/  BAR.SYNC.DEFER_BLOCKING 0x0 ;  /* 0x0000000000007b1d */ /* 0x000fe20000010000 */
[----:B------:R-:W-:Y:S01]  /*26f0*/  @P3 FMUL R53, R53, 0.25 ;  /* 0x3e80000035353820 */ /* 0x000fe20000400000 */
[----:B------:R-:W-:Y:S01]  /*2700*/  FFMA.FTZ R12, R7, R12, -0.17900948226451873779 ;  /* 0xbe374e43070c7423 */ /* 0x000fe2000001000c */
[----:B------:R-:W-:Y:S01]  /*2710*/  FFMA.FTZ R15, R14, R15, -0.17900948226451873779 ;  /* 0xbe374e430e0f7423 */ /* 0x000fe2000001000f */
[----:B------:R-:W-:Y:S01]  /*2720*/  @P3 FMUL R52, R52, 0.25 ;  /* 0x3e80000034343820 */ /* 0x000fe20000400000 */
[----:B------:R-:W-:Y:S01]  /*2730*/  @P3 FMUL R69, R69, 0.25 ;  /* 0x3e80000045453820 */ /* 0x000fe20000400000 */
[C---:B------:R-:W-:Y:S01]  /*2740*/  FFMA.FTZ R12, R7.reuse, R12, 0.20512372255325317383 ;  /* 0x3e520bf4070c7423 */ /* 0x040fe2000001000c */
[----:B------:R-:W-:Y:S01]  /*2750*/  FFMA.FTZ R15, R14, R15, 0.20512372255325317383 ;  /* 0x3e520bf40e0f7423 */ /* 0x000fe2000001000f */
[----:B------:R-:W-:Y:S01]  /*2760*/  @P3 FMUL R68, R68, 0.25 ;  /* 0x3e80000044443820 */ /* 0x000fe20000400000 */
[----:B------:R-:W-:Y:S01]  /*2770*/  ISETP.GE.U32.AND P2, PT, R24, 0x7f800000, PT ;  /* 0x7f8000001800780c */ /* 0x000fe20003f46070 */
[----:B------:R-:W-:Y:S01]  /*2780*/  FFMA.FTZ R12, R7, R12, -0.24046532809734344482 ;  /* 0xbe763c8b070c7423 */ /* 0x000fe2000001000c */
[C---:B------:R-:W-:Y:S01]  /*2790*/  FFMA.FTZ R15, R14.reuse, R15, -0.24046532809734344482 ;  /* 0xbe763c8b0e0f7423 */ /* 0x040fe2000001000f */
[----:B------:R-:W-:Y:S01]  /*27a0*/  ISETP.GE.U32.AND P3, PT, R25, 0x7f800000, PT ;  /* 0x7f8000001900780c */ /* 0x000fe20003f66070 */
[----:B------:R-:W2:Y:S01]  /*27b0*/  LDC.64 R30, c[0x0][0x398] ;  /* 0x0000e600ff1e7b82 */ /* 0x000ea20000000a00 */
[----:B------:R-:W-:Y:S01]  /*27c0*/  FFMA.FTZ R12, R7, R12, 0.28857114911079406738 ;  /* 0x3e93bf99070c7423 */ /* 0x000fe2000001000c */
[----:B------:R-:W-:Y:S01]  /*27d0*/  FFMA.FTZ R15, R14, R15, 0.28857114911079406738 ;  /* 0x3e93bf990e0f7423 */ /* 0x000fe2000001000f */
[----:B------:R-:W-:Y:S01]  /*27e0*/  @!P1 FMUL R53, R53, 16777216 ;  /* 0x4b80000035359820 */ /* 0x000fe20000400000 */
[----:B------:R-:W-:Y:S01]  /*27f0*/  @!P1 FMUL R52, R52, 16777216 ;  /* 0x4b80000034349820 */ /* 0x000fe20000400000 */
[----:B------:R-:W-:Y:S01]  /*2800*/  FFMA.FTZ R12, R7, R12, -0.36067417263984680176 ;  /* 0xbeb8aa49070c7423 */ /* 0x000fe2000001000c */
[----:B------:R-:W-:Y:S01]  /*2810*/  FFMA.FTZ R15, R14, R15, -0.36067417263984680176 ;  /* 0xbeb8aa490e0f7423 */ /* 0x000fe2000001000f */
[----:B------:R-:W-:Y:S01]  /*2820*/  @!P1 FMUL R69, R69, 16777216 ;  /* 0x4b80000045459820 */ /* 0x000fe20000400000 */
[----:B------:R-:W-:Y:S01]  /*2830*/  @!P1 FMUL R68, R68, 16777216 ;  /* 0x4b80000044449820 */ /* 0x000fe20000400000 */
[C---:B------:R-:W-:Y:S01]  /*2840*/  FFMA.FTZ R12, R7.reuse, R12, 0.48089820146560668945 ;  /* 0x3ef6384a070c7423 */ /* 0x040fe2000001000c */
[----:B------:R-:W-:Y:S01]  /*2850*/  FFMA.FTZ R15, R14, R15, 0.48089820146560668945 ;  /* 0x3ef6384a0e0f7423 */ /* 0x000fe2000001000f */
[----:B------:R-:W3:Y:S01]  /*2860*/  LDS.128 R8, [R28] ;  /* 0x000000001c087984 */ /* 0x000ee20000000c00 */
[----:B------:R-:W-:Y:S01]  /*2870*/  FMUL R4, R18, R53 ;  /* 0x0000003512047220 */ /* 0x000fe20000400000 */
[C---:B------:R-:W-:Y:S01]  /*2880*/  FFMA.FTZ R12, R7.reuse, R12, -0.72134751081466674805 ;  /* 0xbf38aa3b070c7423 */ /* 0x040fe2000001000c */
[----:B------:R-:W-:Y:S01]  /*2890*/  FFMA.FTZ R15, R14, R15, -0.72134751081466674805 ;  /* 0xbf38aa3b0e0f7423 */ /* 0x000fe2000001000f */
[C---:B------:R-:W-:Y:S01]  /*28a0*/  FMUL R19, R18.reuse, R52 ;  /* 0x0000003412137220 */ /* 0x040fe20000400000 */
[----:B------:R-:W-:Y:S01]  /*28b0*/  FMUL R23, R18, R69 ;  /* 0x0000004512177220 */ /* 0x000fe20000400000 */
[C---:B------:R-:W-:Y:S01]  /*28c0*/  FMUL R12, R7.reuse, R12 ;  /* 0x0000000c070c7220 */ /* 0x040fe20000400000 */
[----:B------:R-:W-:Y:S01]  /*28d0*/  FMUL R15, R14, R15 ;  /* 0x0000000f0e0f7220 */ /* 0x000fe20000400000 */
[----:B------:R-:W-:Y:S01]  /*28e0*/  FMUL R18, R18, R68 ;  /* 0x0000004412127220 */ /* 0x000fe20000400000 */
[----:B------:R-:W-:Y:S01]  /*28f0*/  FSETP.NEU.AND P1, PT, R24, RZ, PT ;  /* 0x000000ff1800720b */ /* 0x000fe20003f2d000 */
[----:B------:R-:W-:Y:S01]  /*2900*/  FMUL R12, R7, R12 ;  /* 0x0000000c070c7220 */ /* 0x000fe20000400000 */
[C---:B------:R-:W-:Y:S01]  /*2910*/  FMUL R15, R14.reuse, R15 ;  /* 0x0000000f0e0f7220 */ /* 0x040fe20000400000 */
[----:B------:R-:W-:Y:S01]  /*2920*/  F2FP.F16.F32.PACK_AB R26, R17, R20 ;  /* 0x00000014111a723e */ /* 0x000fe200000000ff */
[----:B-1----:R-:W-:Y:S01]  /*2930*/  UIMAD UR4, UR7, UR4, URZ ;  /* 0x00000004070472a4 */ /* 0x002fe2000f8e02ff */
[----:B------:R-:W-:Y:S01]  /*2940*/  FFMA.FTZ R12, R7, 1.4426950216293334961, R12 ;  /* 0x3fb8aa3b070c7823 */ /* 0x000fe2000001000c */
[----:B------:R-:W-:Y:S01]  /*2950*/  FFMA.FTZ R14, R14, 1.4426950216293334961, R15 ;  /* 0x3fb8aa3b0e0e7823 */ /* 0x000fe2000001000f */
[----:B------:R-:W-:Y:S01]  /*2960*/  F2FP.F16.F32.PACK_AB R27, R16, R21 ;  /* 0x00000015101b723e */ /* 0x000fe200000000ff */
[----:B------:R-:W-:-:S02]  /*2970*/  IMAD R15, R2, UR5, RZ ;  /* 0x00000005020f7c24 */ /* 0x000fc4000f8e02ff */
[----:B------:R-:W-:Y:S01]  /*2980*/  FADD R7, R5, R12 ;  /* 0x0000000c05077221 */ /* 0x000fe20000000000 */
[----:B------:R-:W-:Y:S01]  /*2990*/  @P2 MOV R12, 0x7f800000 ;  /* 0x7f800000000c2802 */ /* 0x000fe20000000f00 */
[----:B------:R-:W-:Y:S01]  /*29a0*/  FADD R32, R13, R14 ;  /* 0x0000000e0d207221 */ /* 0x000fe20000000000 */
[----:B------:R-:W-:Y:S01]  /*29b0*/  @P3 MOV R14, 0x7f800000 ;  /* 0x7f800000000e3802 */ /* 0x000fe20000000f00 */
[----:B0-----:R-:W-:Y:S01]  /*29c0*/  IMAD R3, R3, R36, RZ ;  /* 0x0000002403037224 */ /* 0x001fe200078e02ff */
[----:B------:R-:W-:Y:S01]  /*29d0*/  USHF.L.U32 UR8, UR4, 0x1, URZ ;  /* 0x0000000104087899 */ /* 0x000fe200080006ff */
[----:B------:R-:W-:Y:S01]  /*29e0*/  @P2 FFMA.FTZ R7, R24, R12, +INF ;  /* 0x7f80000018072423 */ /* 0x000fe2000001000c */
[C---:B------:R-:W-:Y:S01]  /*29f0*/  FSETP.NEU.AND P2, PT, R25.reuse, RZ, PT ;  /* 0x000000ff1900720b */ /* 0x040fe20003f4d000 */
[----:B------:R-:W-:Y:S01]  /*2a00*/  @P3 FFMA.FTZ R32, R25, R14, +INF ;  /* 0x7f80000019203423 */ /* 0x000fe2000001000e */
[----:B------:R-:W-:Y:S01]  /*2a10*/  F2FP.F16.F32.PACK_AB R24, R19, R18 ;  /* 0x000000121318723e */ /* 0x000fe200000000ff */
[C---:B------:R-:W-:Y:S01]  /*2a20*/  IMAD.SHL.U32 R5, R15.reuse, 0x2, RZ ;  /* 0x000000020f057824 */ /* 0x040fe200078e00ff */
[----:B------:R-:W-:Y:S01]  /*2a30*/  F2FP.F16.F32.PACK_AB R25, R4, R23 ;  /* 0x000000170419723e */ /* 0x000fe200000000ff */
[----:B------:R-:W-:Y:S01]  /*2a40*/  BAR.SYNC.DEFER_BLOCKING 0x0 ;  /* 0x0000000000007b1d */ /* 0x000fe20000010000 */
[----:B------:R-:W-:Y:S01]  /*2a50*/  LEA R13, R36, R3, 0x1 ;  /* 0x00000003240d7211 */ /* 0x000fe200078e08ff */
[----:B------:R-:W-:Y:S01]  /*2a60*/  UIMAD.WIDE UR4, UR4, 0x2, URZ ;  /* 0x00000002040478a5 */ /* 0x000fe2000f8e02ff */
[----:B------:R-:W-:Y:S01]  /*2a70*/  IMAD.HI R12, R15, 0x2, RZ ;  /* 0x000000020f0c7827 */ /* 0x000fe200078e02ff */
[----:B--2---:R-:W-:-:S02]  /*2a80*/  IADD3 R30, P4, P5, R5, UR8, R30 ;  /* 0x00000008051e7c10 */ /* 0x004fc4000fd9e01e */
[----:B------:R-:W-:Y:S02]  /*2a90*/  LEA R14, R36, R13, 0x1 ;  /* 0x0000000d240e7211 */ /* 0x000fe400078e08ff */
[----:B------:R-:W-:Y:S02]  /*2aa0*/  IADD3.X R34, PT, PT, R12, UR5, R31, P4, P5 ;  /* 0x000000050c227c10 */ /* 0x000fe4000a7ea41f */
[C---:B------:R-:W-:Y:S02]  /*2ab0*/  LEA R4, P3, R3.reuse, R30, 0x1 ;  /* 0x0000001e03047211 */ /* 0x040fe400078608ff */
[C---:B------:R-:W-:Y:S01]  /*2ac0*/  LEA R15, R36.reuse, R14, 0x1 ;  /* 0x0000000e240f7211 */ /* 0x040fe200078e08ff */
[----:B------:R-:W0:Y:S01]  /*2ad0*/  LDCU UR4, c[0x0][0x3ec] ;  /* 0x00007d80ff0477ac */ /* 0x000e220008000800 */
[----:B------:R-:W-:Y:S02]  /*2ae0*/  LEA.HI.X.SX32 R5, R3, R34, 0x1, P3 ;  /* 0x0000002203057211 */ /* 0x000fe400018f0eff */
[----:B------:R-:W-:-:S02]  /*2af0*/  LEA R3, R36, R15, 0x1 ;  /* 0x0000000f24037211 */ /* 0x000fc400078e08ff */
[CC--:B------:R-:W-:Y:S02]  /*2b00*/  LEA R12, P4, R13.reuse, R30.reuse, 0x1 ;  /* 0x0000001e0d0c7211 */ /* 0x0c0fe400078808ff */
[----:B------:R-:W-:Y:S01]  /*2b10*/  LEA R16, P3, R14, R30, 0x1 ;  /* 0x0000001e0e107211 */ /* 0x000fe200078608ff */
[----:B------:R-:W-:Y:S01]  /*2b20*/  IMAD R20, R36, 0x2, R3 ;  /* 0x0000000224147824 */ /* 0x000fe200078e0203 */
[-C--:B------:R-:W-:Y:S01]  /*2b30*/  LEA.HI.X.SX32 R13, R13, R34.reuse, 0x1, P4 ;  /* 0x000000220d0d7211 */ /* 0x080fe200020f0eff */
[----:B------:R1:W-:Y:S01]  /*2b40*/  STSM.16.M88.4 [R22], R24 ;  /* 0x0000001816007844 */ /* 0x0003e20000000200 */
[----:B------:R-:W-:Y:S02]  /*2b50*/  LEA.HI.X.SX32 R17, R14, R34, 0x1, P3 ;  /* 0x000000220e117211 */ /* 0x000fe400018f0eff */
[----:B------:R-:W-:Y:S01]  /*2b60*/  LEA R18, P3, R15, R30, 0x1 ;  /* 0x0000001e0f127211 */ /* 0x000fe200078608ff */
[----:B------:R-:W-:Y:S01]  /*2b70*/  BAR.SYNC.DEFER_BLOCKING 0x0 ;  /* 0x0000000000007b1d */ /* 0x000fe20000010000 */
[----:B------:R-:W-:-:S02]  /*2b80*/  LEA R21, R36, R20, 0x1 ;  /* 0x0000001424157211 */ /* 0x000fc400078e08ff */
[----:B------:R-:W-:Y:S01]  /*2b90*/  LEA.HI.X.SX32 R19, R15, R34, 0x1, P3 ;  /* 0x000000220f137211 */ /* 0x000fe200018f0eff */
[----:B0-----:R-:W-:Y:S01]  /*2ba0*/  UIMAD UR4, UR7, UR4, URZ ;  /* 0x00000004070472a4 */ /* 0x001fe2000f8e02ff */
[----:B------:R-:W-:Y:S02]  /*2bb0*/  LEA R23, R36, R21, 0x1 ;  /* 0x0000001524177211 */ /* 0x000fe400078e08ff */
[----:B---3--:R-:W-:Y:S01]  /*2bc0*/  PRMT R33, R9, 0x7632, R33 ;  /* 0x0000763209217816 */ /* 0x008fe20000000021 */
[----:B------:R-:W-:Y:S01]  /*2bd0*/  USHF.L.U32 UR7, UR4, 0x2, URZ ;  /* 0x0000000204077899 */ /* 0x000fe200080006ff */
[----:B------:R-:W-:Y:S01]  /*2be0*/  PRMT R37, R10, 0x7632, R37 ;  /* 0x000076320a257816 */ /* 0x000fe20000000025 */
[----:B------:R-:W-:Y:S01]  /*2bf0*/  UIMAD.WIDE UR4, UR4, 0x4, URZ ;  /* 0x00000004040478a5 */ /* 0x000fe2000f8e02ff */
[----:B------:R-:W-:Y:S02]  /*2c00*/  PRMT R38, R11, 0x7632, R38 ;  /* 0x000076320b267816 */ /* 0x000fe40000000026 */
[----:B-1----:R-:W-:-:S02]  /*2c10*/  LEA R24, R36, R23, 0x1 ;  /* 0x0000001724187211 */ /* 0x002fc400078e08ff */
[----:B------:R-:W-:Y:S02]  /*2c20*/  FSEL R7, R7, -INF , P1 ;  /* 0xff80000007077808 */ /* 0x000fe40000800000 */
[-C--:B------:R-:W-:Y:S02]  /*2c30*/  LEA R22, P5, R24, R30.reuse, 0x1 ;  /* 0x0000001e18167211 */ /* 0x080fe400078a08ff */
[----:B------:R-:W-:Y:S01]  /*2c40*/  LOP3.LUT R6, R6, 0x3f8, RZ, 0xc0, !PT ;  /* 0x000003f806067812 */ /* 0x000fe200078ec0ff */
[----:B------:R-:W-:Y:S01]  /*2c50*/  FFMA R84, R7, 0.69314718246459960938, R84 ;  /* 0x3f31721807547823 */ /* 0x000fe20000000054 */
[----:B------:R0:W-:Y:S04]  /*2c60*/  STG.E.U16 desc[UR10][R4.64], R8 ;  /* 0x0000000804007986 */ /* 0x0001e8000c10150a */
[----:B------:R-:W-:Y:S04]  /*2c70*/  STG.E.U16 desc[UR10][R12.64], R9 ;  /* 0x000000090c007986 */ /* 0x000fe8000c10150a */
[----:B------:R-:W1:Y:S01]  /*2c80*/  LDS.128 R12, [R28] ;  /* 0x000000001c0c7984 */ /* 0x000e620000000c00 */
[----:B0-----:R-:W-:-:S03]  /*2c90*/  LEA R4, P3, R3, R30, 0x1 ;  /* 0x0000001e03047211 */ /* 0x001fc600078608ff */
[----:B------:R0:W-:Y:S01]  /*2ca0*/  STG.E.U16 desc[UR10][R16.64], R10 ;  /* 0x0000000a10007986 */ /* 0x0001e2000c10150a */
[----:B------:R-:W-:-:S03]  /*2cb0*/  LEA.HI.X.SX32 R5, R3, R34, 0x1, P3 ;  /* 0x0000002203057211 */ /* 0x000fc600018f0eff */
[----:B------:R-:W-:Y:S01]  /*2cc0*/  STG.E.U16 desc[UR10][R18.64], R11 ;  /* 0x0000000b12007986 */ /* 0x000fe2000c10150a */
[----:B------:R-:W-:-:S04]  /*2cd0*/  LEA R3, R36, R24, 0x1 ;  /* 0x0000001824037211 */ /* 0x000fc800078e08ff */
[----:B------:R-:W-:Y:S02]  /*2ce0*/  LEA R25, R36, R3, 0x1 ;  /* 0x0000000324197211 */ /* 0x000fe400078e08ff */
[----:B0-----:R-:W-:-:S03]  /*2cf0*/  PRMT R17, R8, 0x7632, R17 ;  /* 0x0000763208117816 */ /* 0x001fc60000000011 */
[----:B------:R-:W-:Y:S01]  /*2d00*/  IMAD R26, R36, 0x2, R25 ;  /* 0x00000002241a7824 */ /* 0x000fe200078e0219 */
[----:B------:R-:W-:Y:S01]  /*2d10*/  LEA R8, P3, R20, R30, 0x1 ;  /* 0x0000001e14087211 */ /* 0x000fe200078608ff */
[----:B------:R0:W-:Y:S03]  /*2d20*/  STG.E.U16 desc[UR10][R4.64], R17 ;  /* 0x0000001104007986 */ /* 0x0001e6000c10150a */
[----:B------:R-:W-:Y:S02]  /*2d30*/  LEA R27, R36, R26, 0x1 ;  /* 0x0000001a241b7211 */ /* 0x000fe400078e08ff */
[----:B------:R-:W-:Y:S02]  /*2d40*/  LEA.HI.X.SX32 R9, R20, R34, 0x1, P3 ;  /* 0x0000002214097211 */ /* 0x000fe400018f0eff */
[-C--:B------:R-:W-:Y:S02]  /*2d50*/  LEA R16, P3, R21, R30.reuse, 0x1 ;  /* 0x0000001e15107211 */ /* 0x080fe400078608ff */
[----:B------:R-:W-:Y:S01]  /*2d60*/  LEA R20, P4, R23, R30, 0x1 ;  /* 0x0000001e17147211 */ /* 0x000fe200078808ff */
[----:B------:R-:W-:Y:S01]  /*2d70*/  STG.E.U16 desc[UR10][R8.64], R33 ;  /* 0x0000002108007986 */ /* 0x000fe2000c10150a */
[----:B------:R-:W-:-:S02]  /*2d80*/  LEA R29, R36, R27, 0x1 ;  /* 0x0000001b241d7211 */ /* 0x000fc400078e08ff */
[-C--:B0-----:R-:W-:Y:S02]  /*2d90*/  LEA.HI.X.SX32 R17, R21, R34.reuse, 0x1, P3 ;  /* 0x0000002215117211 */ /* 0x081fe400018f0eff */
[----:B------:R-:W-:Y:S02]  /*2da0*/  LEA.HI.X.SX32 R21, R23, R34, 0x1, P4 ;  /* 0x0000002217157211 */ /* 0x000fe400020f0eff */
[----:B------:R-:W-:Y:S01]  /*2db0*/  LEA R4, P3, R3, R30, 0x1 ;  /* 0x0000001e03047211 */ /* 0x000fe200078608ff */
[----:B------:R-:W-:Y:S01]  /*2dc0*/  STG.E.U16 desc[UR10][R16.64], R37 ;  /* 0x0000002510007986 */ /* 0x000fe2000c10150a */
[----:B------:R-:W-:Y:S02]  /*2dd0*/  LEA.HI.X.SX32 R23, R24, R34, 0x1, P5 ;  /* 0x0000002218177211 */ /* 0x000fe400028f0eff */
[----:B------:R-:W-:Y:S01]  /*2de0*/  LEA R31, R36, R29, 0x1 ;  /* 0x0000001d241f7211 */ /* 0x000fe200078e08ff */
[----:B------:R-:W-:Y:S01]  /*2df0*/  STG.E.U16 desc[UR10][R20.64], R38 ;  /* 0x0000002614007986 */ /* 0x000fe2000c10150a */
[----:B------:R-:W-:-:S02]  /*2e00*/  LEA R10, P4, R25, R30, 0x1 ;  /* 0x0000001e190a7211 */ /* 0x000fc400078808ff */
[----:B------:R-:W-:Y:S01]  /*2e10*/  LEA R18, P5, R26, R30, 0x1 ;  /* 0x0000001e1a127211 */ /* 0x000fe200078a08ff */
[----:B-1----:R-:W-:Y:S01]  /*2e20*/  STG.E.U16 desc[UR10][R22.64], R12 ;  /* 0x0000000c16007986 */ /* 0x002fe2000c10150a */
[-C--:B------:R-:W-:Y:S02]  /*2e30*/  LEA.HI.X.SX32 R5, R3, R34.reuse, 0x1, P3 ;  /* 0x0000002203057211 */ /* 0x080fe400018f0eff */
[----:B------:R-:W-:Y:S02]  /*2e40*/  LEA R3, R36, R31, 0x1 ;  /* 0x0000001f24037211 */ /* 0x000fe400078e08ff */
[-C--:B------:R-:W-:Y:S01]  /*2e50*/  LEA.HI.X.SX32 R11, R25, R34.reuse, 0x1, P4 ;  /* 0x00000022190b7211 */ /* 0x080fe200020f0eff */
[----:B------:R0:W-:Y:S01]  /*2e60*/  STG.E.U16 desc[UR10][R4.64], R13 ;  /* 0x0000000d04007986 */ /* 0x0001e2000c10150a */
[----:B------:R-:W-:Y:S02]  /*2e70*/  LEA.HI.X.SX32 R19, R26, R34, 0x1, P5 ;  /* 0x000000221a137211 */ /* 0x000fe400028f0eff */
[-C--:B------:R-:W-:Y:S01]  /*2e80*/  LEA R24, P3, R27, R30.reuse, 0x1 ;  /* 0x0000001e1b187211 */ /* 0x080fe200078608ff */
[----:B------:R1:W-:Y:S01]  /*2e90*/  STG.E.U16 desc[UR10][R10.64], R14 ;  /* 0x0000000e0a007986 */ /* 0x0003e2000c10150a */
[----:B------:R-:W-:-:S02]  /*2ea0*/  LEA R26, P4, R29, R30, 0x1 ;  /* 0x0000001e1d1a7211 */ /* 0x000fc400078808ff */
[-C--:B------:R-:W-:Y:S01]  /*2eb0*/  LEA R28, P5, R31, R30.reuse, 0x1 ;  /* 0x0000001e1f1c7211 */ /* 0x080fe200078a08ff */
[----:B------:R2:W-:Y:S01]  /*2ec0*/  STG.E.U16 desc[UR10][R18.64], R15 ;  /* 0x0000000f12007986 */ /* 0x0005e2000c10150a */
[----:B------:R-:W-:Y:S02]  /*2ed0*/  LEA R30, P6, R3, R30, 0x1 ;  /* 0x0000001e031e7211 */ /* 0x000fe400078c08ff */
[-C--:B------:R-:W-:Y:S01]  /*2ee0*/  LEA.HI.X.SX32 R25, R27, R34.reuse, 0x1, P3 ;  /* 0x000000221b197211 */ /* 0x080fe200018f0eff */
[----:B0-----:R-:W-:Y:S01]  /*2ef0*/  IMAD.HI R4, R2, 0x4, RZ ;  /* 0x0000000402047827 */ /* 0x001fe200078e02ff */
[----:B------:R-:W-:Y:S02]  /*2f00*/  PRMT R5, R12, 0x7632, R5 ;  /* 0x000076320c057816 */ /* 0x000fe40000000005 */
[-C--:B------:R-:W-:Y:S02]  /*2f10*/  LEA.HI.X.SX32 R27, R29, R34.reuse, 0x1, P4 ;  /* 0x000000221d1b7211 */ /* 0x080fe400020f0eff */
[----:B------:R-:W-:Y:S01]  /*2f20*/  PRMT R9, R13, 0x7632, R9 ;  /* 0x000076320d097816 */ /* 0x000fe20000000009 */
[----:B------:R2:W-:Y:S01]  /*2f30*/  STG.E.U16 desc[UR10][R24.64], R5 ;  /* 0x0000000518007986 */ /* 0x0005e2000c10150a */
[----:B------:R-:W-:-:S02]  /*2f40*/  LEA.HI.X.SX32 R29, R31, R34, 0x1, P5 ;  /* 0x000000221f1d7211 */ /* 0x000fc400028f0eff */
[----:B-1----:R-:W-:Y:S01]  /*2f50*/  PRMT R11, R14, 0x7632, R11 ;  /* 0x000076320e0b7816 */ /* 0x002fe2000000000b */
[----:B------:R2:W-:Y:S01]  /*2f60*/  STG.E.U16 desc[UR10][R26.64], R9 ;  /* 0x000000091a007986 */ /* 0x0005e2000c10150a */
[----:B------:R-:W-:Y:S02]  /*2f70*/  LEA.HI.X.SX32 R31, R3, R34, 0x1, P6 ;  /* 0x00000022031f7211 */ /* 0x000fe400030f0eff */
[----:B------:R-:W-:Y:S01]  /*2f80*/  PRMT R8, R15, 0x7632, R8 ;  /* 0x000076320f087816 */ /* 0x000fe20000000008 */
[----:B------:R2:W-:Y:S01]  /*2f90*/  STG.E.U16 desc[UR10][R28.64], R11 ;  /* 0x0000000b1c007986 */ /* 0x0005e2000c10150a */
[----:B------:R-:W-:Y:S01]  /*2fa0*/  FSEL R3, R32, -INF , P2 ;  /* 0xff80000020037808 */ /* 0x000fe20001000000 */
[----:B------:R-:W0:Y:S02]  /*2fb0*/  LDC.64 R34, c[0x0][0x3a0] ;  /* 0x0000e800ff227b82 */ /* 0x000e240000000a00 */
[----:B------:R2:W-:Y:S02]  /*2fc0*/  STG.E.U16 desc[UR10][R30.64], R8 ;  /* 0x000000081e007986 */ /* 0x0005e4000c10150a */
[----:B------:R-:W-:Y:S01]  /*2fd0*/  FFMA R85, R3, 0.69314718246459960938, R56 ;  /* 0x3f31721803557823 */ /* 0x000fe20000000038 */
[----:B------:R-:W-:-:S03]  /*2fe0*/  SHF.L.U32 R3, R2, 0x2, RZ ;  /* 0x0000000202037819 */ /* 0x000fc600000006ff */
[----:B------:R-:W-:Y:S01]  /*2ff0*/  BAR.SYNC.DEFER_BLOCKING 0x0 ;  /* 0x0000000000007b1d */ /* 0x000fe20000010000 */
[----:B0-----:R-:W-:-:S04]  /*3000*/  IADD3 R2, P1, P2, R3, UR7, R34 ;  /* 0x0000000703027c10 */ /* 0x001fc8000fa3e022 */
[----:B------:R-:W-:Y:S01]  /*3010*/  IADD3.X R3, PT, PT, R4, UR5, R35, P1, P2 ;  /* 0x0000000504037c10 */ /* 0x000fe20008fe4423 */
[----:B------:R2:W-:Y:S02]  /*3020*/  STS.64 [R6+UR6], R84 ;  /* 0x0000005406007988 */ /* 0x0005e40008000a06 */
[----:B------:R-:W-:Y:S06]  /*3030*/  BAR.SYNC.DEFER_BLOCKING 0x0 ;  /* 0x0000000000007b1d */ /* 0x000fec0000010000 */
[----:B------:R-:W-:Y:S05]  /*3040*/  @P0 EXIT ;  /* 0x000000000000094d */ /* 0x000fea0003800000 */
[----:B--2---:R-:W0:Y:S04]  /*3050*/  LDS R5, [R0] ;  /* 0x0000000000057984 */ /* 0x004e280000000800 */
[----:B0-----:R-:W-:Y:S01]  /*3060*/  STG.E desc[UR10][R2.64], R5 ;  /* 0x0000000502007986 */ /* 0x001fe2000c10190a */
[----:B------:R-:W-:Y:S05]  /*3070*/  EXIT ;  /* 0x000000000000794d */ /* 0x000fea0003800000 */
.L_x_2:
[----:B------:R-:W-:-:S00]  /*3080*/  BRA `(.L_x_2) ;  /* 0xfffffffc00fc7947 */ /* 0x000fc0000383ffff */
[----:B------:R-:W-:-:S00]  /*3090*/  NOP ;  /* 0x0000000000007918 */ /* 0x000fc00000000000 */
        /* <DEDUP_REMOVED lines=14> */
.L_x_3:


//--------------------- .nv.global.init           --------------------------
	.section	.nv.global.init,"aw",@progbits
.nv.global.init:
	.type		_$_str,@object
	.size		_$_str,(.L_0 - _$_str)
_$_str:
        /*0000*/ 	.byte	0x5f, 0x5f, 0x43, 0x55, 0x44, 0x41, 0x5f, 0x46, 0x54, 0x5a, 0x00
.L_0:


//--------------------- .nv.shared.attn_fwd       --------------------------
	.section	.nv.shared.attn_fwd,"aw",@nobits
	.sectionflags	@""
	.align	16
	.zero		1024


//--------------------- .nv.shared.reserved.0     --------------------------
	.section	.nv.shared.reserved.0,"aw",@nobits
	.weak		__nv_reservedSMEM_offset_0_alias
	.size		__nv_reservedSMEM_offset_0_alias, 0, 64
	.other		__nv_reservedSMEM_offset_0_alias,@"STO_CUDA_RESERVED_SHARED STV_DEFAULT"
__nv_reservedSMEM_offset_0_alias:
	.zero		0
	.zero		64


//--------------------- .nv.constant0.attn_fwd    --------------------------
	.section	.nv.constant0.attn_fwd,"a",@progbits
	.sectionflags	@""
	.align	4
.nv.constant0.attn_fwd:
	.zero		1032


//--------------------- SYMBOLS --------------------------

	.type		.nv.reservedSmem.offset0,@object
	.size		.nv.reservedSmem.offset0,0x4
	.type		.nv.reservedSmem.cap,@object
	.size		.nv.reservedSmem.cap,0x4
